//
// Generated by NVIDIA NVVM Compiler
//
// Compiler Build ID: CL-36424714
// Cuda compilation tools, release 13.0, V13.0.88
// Based on NVVM 20.0.0
//

.version 9.0
.target sm_100
.address_size 64

	// .globl	_Z6kernelPiPfS0_S0_fS0_S0_S0_
// _ZZ6kernelPiPfS0_S0_fS0_S0_S0_E13sharedSourceX has been demoted
// _ZZ6kernelPiPfS0_S0_fS0_S0_S0_E13sharedSourceY has been demoted
// _ZZ6kernelPiPfS0_S0_fS0_S0_S0_E13sharedSourceG has been demoted

.visible .entry _Z6kernelPiPfS0_S0_fS0_S0_S0_(
	.param .u64 .ptr .align 1 _Z6kernelPiPfS0_S0_fS0_S0_S0__param_0,
	.param .u64 .ptr .align 1 _Z6kernelPiPfS0_S0_fS0_S0_S0__param_1,
	.param .u64 .ptr .align 1 _Z6kernelPiPfS0_S0_fS0_S0_S0__param_2,
	.param .u64 .ptr .align 1 _Z6kernelPiPfS0_S0_fS0_S0_S0__param_3,
	.param .f32 _Z6kernelPiPfS0_S0_fS0_S0_S0__param_4,
	.param .u64 .ptr .align 1 _Z6kernelPiPfS0_S0_fS0_S0_S0__param_5,
	.param .u64 .ptr .align 1 _Z6kernelPiPfS0_S0_fS0_S0_S0__param_6,
	.param .u64 .ptr .align 1 _Z6kernelPiPfS0_S0_fS0_S0_S0__param_7
)
{
	.reg .pred 	%p<11>;
	.reg .b32 	%r<166>;
	.reg .b32 	%f<824>;
	.reg .b64 	%rd<31>;
	.reg .b64 	%fd<5>;
	// demoted variable
	.shared .align 4 .b8 _ZZ6kernelPiPfS0_S0_fS0_S0_S0_E13sharedSourceX[512];
	// demoted variable
	.shared .align 4 .b8 _ZZ6kernelPiPfS0_S0_fS0_S0_S0_E13sharedSourceY[512];
	// demoted variable
	.shared .align 4 .b8 _ZZ6kernelPiPfS0_S0_fS0_S0_S0_E13sharedSourceG[512];
	ld.param.u64 	%rd5, [_Z6kernelPiPfS0_S0_fS0_S0_S0__param_0];
	ld.param.u64 	%rd6, [_Z6kernelPiPfS0_S0_fS0_S0_S0__param_1];
	ld.param.u64 	%rd7, [_Z6kernelPiPfS0_S0_fS0_S0_S0__param_2];
	ld.param.f32 	%f18, [_Z6kernelPiPfS0_S0_fS0_S0_S0__param_4];
	ld.param.u64 	%rd8, [_Z6kernelPiPfS0_S0_fS0_S0_S0__param_5];
	ld.param.u64 	%rd9, [_Z6kernelPiPfS0_S0_fS0_S0_S0__param_6];
	ld.param.u64 	%rd10, [_Z6kernelPiPfS0_S0_fS0_S0_S0__param_7];
	cvta.to.global.u64 	%rd1, %rd10;
	cvta.to.global.u64 	%rd2, %rd9;
	cvta.to.global.u64 	%rd3, %rd8;
	cvta.to.global.u64 	%rd11, %rd5;
	cvta.to.global.u64 	%rd12, %rd7;
	cvta.to.global.u64 	%rd13, %rd6;
	mov.u32 	%r33, %ctaid.x;
	shl.b32 	%r34, %r33, 7;
	mov.u32 	%r1, %tid.x;
	add.s32 	%r2, %r34, %r1;
	mul.wide.s32 	%rd14, %r2, 4;
	add.s64 	%rd15, %rd13, %rd14;
	ld.global.f32 	%f1, [%rd15];
	add.s64 	%rd16, %rd12, %rd14;
	ld.global.f32 	%f2, [%rd16];
	mul.f32 	%f19, %f18, %f18;
	mov.f32 	%f20, 0f3F000000;
	div.rn.f32 	%f3, %f20, %f19;
	mul.wide.u32 	%rd17, %r33, 4;
	add.s64 	%rd18, %rd11, %rd17;
	ld.global.u32 	%r3, [%rd18];
	ld.global.u32 	%r4, [%rd18+4];
	sub.s32 	%r5, %r4, %r3;
	setp.lt.s32 	%p1, %r5, 129;
	shl.b32 	%r35, %r1, 2;
	mov.u32 	%r36, _ZZ6kernelPiPfS0_S0_fS0_S0_S0_E13sharedSourceX;
	add.s32 	%r6, %r36, %r35;
	mov.u32 	%r37, _ZZ6kernelPiPfS0_S0_fS0_S0_S0_E13sharedSourceY;
	add.s32 	%r7, %r37, %r35;
	mov.u32 	%r38, _ZZ6kernelPiPfS0_S0_fS0_S0_S0_E13sharedSourceG;
	add.s32 	%r8, %r38, %r35;
	mov.f32 	%f823, 0f00000000;
	mov.b32 	%r159, 0;
	@%p1 bra 	$L__BB0_6;
	add.s32 	%r40, %r5, 127;
	shr.u32 	%r41, %r40, 7;
	add.s32 	%r9, %r3, %r1;
	add.s32 	%r10, %r41, -2;
	mov.b32 	%r157, 0;
	mov.f32 	%f823, 0f00000000;
$L__BB0_2:
	shl.b32 	%r43, %r157, 7;
	add.s32 	%r44, %r9, %r43;
	bar.sync 	0;
	mul.wide.s32 	%rd19, %r44, 4;
	add.s64 	%rd20, %rd3, %rd19;
	ld.global.f32 	%f22, [%rd20];
	st.shared.f32 	[%r6], %f22;
	add.s64 	%rd21, %rd2, %rd19;
	ld.global.f32 	%f23, [%rd21];
	st.shared.f32 	[%r7], %f23;
	add.s64 	%rd22, %rd1, %rd19;
	ld.global.f32 	%f24, [%rd22];
	st.shared.f32 	[%r8], %f24;
	bar.sync 	0;
	mov.b32 	%r158, 64;
$L__BB0_3:
	.pragma "nounroll";
	add.s32 	%r46, %r36, %r158;
	ld.shared.f32 	%f25, [%r46+-64];
	sub.f32 	%f26, %f1, %f25;
	mov.u32 	%r47, _ZZ6kernelPiPfS0_S0_fS0_S0_S0_E13sharedSourceY;
	add.s32 	%r48, %r47, %r158;
	ld.shared.f32 	%f27, [%r48+-64];
	sub.f32 	%f28, %f2, %f27;
	mov.u32 	%r49, _ZZ6kernelPiPfS0_S0_fS0_S0_S0_E13sharedSourceG;
	add.s32 	%r50, %r49, %r158;
	ld.shared.f32 	%f29, [%r50+-64];
	mul.f32 	%f30, %f28, %f28;
	fma.rn.f32 	%f31, %f26, %f26, %f30;
	neg.f32 	%f32, %f31;
	mul.f32 	%f33, %f3, %f32;
	fma.rn.f32 	%f34, %f33, 0f3BBB989D, 0f3F000000;
	cvt.sat.f32.f32 	%f35, %f34;
	mov.f32 	%f36, 0f4B400001;
	mov.f32 	%f37, 0f437C0000;
	fma.rm.f32 	%f38, %f35, %f37, %f36;
	add.f32 	%f39, %f38, 0fCB40007F;
	neg.f32 	%f40, %f39;
	fma.rn.f32 	%f41, %f33, 0f3FB8AA3B, %f40;
	fma.rn.f32 	%f42, %f33, 0f32A57060, %f41;
	mov.b32 	%r51, %f38;
	shl.b32 	%r52, %r51, 23;
	mov.b32 	%f43, %r52;
	ex2.approx.ftz.f32 	%f44, %f42;
	mul.f32 	%f45, %f44, %f43;
	fma.rn.f32 	%f46, %f29, %f45, %f823;
	ld.shared.f32 	%f47, [%r46+-60];
	sub.f32 	%f48, %f1, %f47;
	ld.shared.f32 	%f49, [%r48+-60];
	sub.f32 	%f50, %f2, %f49;
	ld.shared.f32 	%f51, [%r50+-60];
	mul.f32 	%f52, %f50, %f50;
	fma.rn.f32 	%f53, %f48, %f48, %f52;
	neg.f32 	%f54, %f53;
	mul.f32 	%f55, %f3, %f54;
	fma.rn.f32 	%f56, %f55, 0f3BBB989D, 0f3F000000;
	cvt.sat.f32.f32 	%f57, %f56;
	fma.rm.f32 	%f58, %f57, %f37, %f36;
	add.f32 	%f59, %f58, 0fCB40007F;
	neg.f32 	%f60, %f59;
	fma.rn.f32 	%f61, %f55, 0f3FB8AA3B, %f60;
	fma.rn.f32 	%f62, %f55, 0f32A57060, %f61;
	mov.b32 	%r53, %f58;
	shl.b32 	%r54, %r53, 23;
	mov.b32 	%f63, %r54;
	ex2.approx.ftz.f32 	%f64, %f62;
	mul.f32 	%f65, %f64, %f63;
	fma.rn.f32 	%f66, %f51, %f65, %f46;
	ld.shared.f32 	%f67, [%r46+-56];
	sub.f32 	%f68, %f1, %f67;
	ld.shared.f32 	%f69, [%r48+-56];
	sub.f32 	%f70, %f2, %f69;
	ld.shared.f32 	%f71, [%r50+-56];
	mul.f32 	%f72, %f70, %f70;
	fma.rn.f32 	%f73, %f68, %f68, %f72;
	neg.f32 	%f74, %f73;
	mul.f32 	%f75, %f3, %f74;
	fma.rn.f32 	%f76, %f75, 0f3BBB989D, 0f3F000000;
	cvt.sat.f32.f32 	%f77, %f76;
	fma.rm.f32 	%f78, %f77, %f37, %f36;
	add.f32 	%f79, %f78, 0fCB40007F;
	neg.f32 	%f80, %f79;
	fma.rn.f32 	%f81, %f75, 0f3FB8AA3B, %f80;
	fma.rn.f32 	%f82, %f75, 0f32A57060, %f81;
	mov.b32 	%r55, %f78;
	shl.b32 	%r56, %r55, 23;
	mov.b32 	%f83, %r56;
	ex2.approx.ftz.f32 	%f84, %f82;
	mul.f32 	%f85, %f84, %f83;
	fma.rn.f32 	%f86, %f71, %f85, %f66;
	ld.shared.f32 	%f87, [%r46+-52];
	sub.f32 	%f88, %f1, %f87;
	ld.shared.f32 	%f89, [%r48+-52];
	sub.f32 	%f90, %f2, %f89;
	ld.shared.f32 	%f91, [%r50+-52];
	mul.f32 	%f92, %f90, %f90;
	fma.rn.f32 	%f93, %f88, %f88, %f92;
	neg.f32 	%f94, %f93;
	mul.f32 	%f95, %f3, %f94;
	fma.rn.f32 	%f96, %f95, 0f3BBB989D, 0f3F000000;
	cvt.sat.f32.f32 	%f97, %f96;
	fma.rm.f32 	%f98, %f97, %f37, %f36;
	add.f32 	%f99, %f98, 0fCB40007F;
	neg.f32 	%f100, %f99;
	fma.rn.f32 	%f101, %f95, 0f3FB8AA3B, %f100;
	fma.rn.f32 	%f102, %f95, 0f32A57060, %f101;
	mov.b32 	%r57, %f98;
	shl.b32 	%r58, %r57, 23;
	mov.b32 	%f103, %r58;
	ex2.approx.ftz.f32 	%f104, %f102;
	mul.f32 	%f105, %f104, %f103;
	fma.rn.f32 	%f106, %f91, %f105, %f86;
	ld.shared.f32 	%f107, [%r46+-48];
	sub.f32 	%f108, %f1, %f107;
	ld.shared.f32 	%f109, [%r48+-48];
	sub.f32 	%f110, %f2, %f109;
	ld.shared.f32 	%f111, [%r50+-48];
	mul.f32 	%f112, %f110, %f110;
	fma.rn.f32 	%f113, %f108, %f108, %f112;
	neg.f32 	%f114, %f113;
	mul.f32 	%f115, %f3, %f114;
	fma.rn.f32 	%f116, %f115, 0f3BBB989D, 0f3F000000;
	cvt.sat.f32.f32 	%f117, %f116;
	fma.rm.f32 	%f118, %f117, %f37, %f36;
	add.f32 	%f119, %f118, 0fCB40007F;
	neg.f32 	%f120, %f119;
	fma.rn.f32 	%f121, %f115, 0f3FB8AA3B, %f120;
	fma.rn.f32 	%f122, %f115, 0f32A57060, %f121;
	mov.b32 	%r59, %f118;
	shl.b32 	%r60, %r59, 23;
	mov.b32 	%f123, %r60;
	ex2.approx.ftz.f32 	%f124, %f122;
	mul.f32 	%f125, %f124, %f123;
	fma.rn.f32 	%f126, %f111, %f125, %f106;
	ld.shared.f32 	%f127, [%r46+-44];
	sub.f32 	%f128, %f1, %f127;
	ld.shared.f32 	%f129, [%r48+-44];
	sub.f32 	%f130, %f2, %f129;
	ld.shared.f32 	%f131, [%r50+-44];
	mul.f32 	%f132, %f130, %f130;
	fma.rn.f32 	%f133, %f128, %f128, %f132;
	neg.f32 	%f134, %f133;
	mul.f32 	%f135, %f3, %f134;
	fma.rn.f32 	%f136, %f135, 0f3BBB989D, 0f3F000000;
	cvt.sat.f32.f32 	%f137, %f136;
	fma.rm.f32 	%f138, %f137, %f37, %f36;
	add.f32 	%f139, %f138, 0fCB40007F;
	neg.f32 	%f140, %f139;
	fma.rn.f32 	%f141, %f135, 0f3FB8AA3B, %f140;
	fma.rn.f32 	%f142, %f135, 0f32A57060, %f141;
	mov.b32 	%r61, %f138;
	shl.b32 	%r62, %r61, 23;
	mov.b32 	%f143, %r62;
	ex2.approx.ftz.f32 	%f144, %f142;
	mul.f32 	%f145, %f144, %f143;
	fma.rn.f32 	%f146, %f131, %f145, %f126;
	ld.shared.f32 	%f147, [%r46+-40];
	sub.f32 	%f148, %f1, %f147;
	ld.shared.f32 	%f149, [%r48+-40];
	sub.f32 	%f150, %f2, %f149;
	ld.shared.f32 	%f151, [%r50+-40];
	mul.f32 	%f152, %f150, %f150;
	fma.rn.f32 	%f153, %f148, %f148, %f152;
	neg.f32 	%f154, %f153;
	mul.f32 	%f155, %f3, %f154;
	fma.rn.f32 	%f156, %f155, 0f3BBB989D, 0f3F000000;
	cvt.sat.f32.f32 	%f157, %f156;
	fma.rm.f32 	%f158, %f157, %f37, %f36;
	add.f32 	%f159, %f158, 0fCB40007F;
	neg.f32 	%f160, %f159;
	fma.rn.f32 	%f161, %f155, 0f3FB8AA3B, %f160;
	fma.rn.f32 	%f162, %f155, 0f32A57060, %f161;
	mov.b32 	%r63, %f158;
	shl.b32 	%r64, %r63, 23;
	mov.b32 	%f163, %r64;
	ex2.approx.ftz.f32 	%f164, %f162;
	mul.f32 	%f165, %f164, %f163;
	fma.rn.f32 	%f166, %f151, %f165, %f146;
	ld.shared.f32 	%f167, [%r46+-36];
	sub.f32 	%f168, %f1, %f167;
	ld.shared.f32 	%f169, [%r48+-36];
	sub.f32 	%f170, %f2, %f169;
	ld.shared.f32 	%f171, [%r50+-36];
	mul.f32 	%f172, %f170, %f170;
	fma.rn.f32 	%f173, %f168, %f168, %f172;
	neg.f32 	%f174, %f173;
	mul.f32 	%f175, %f3, %f174;
	fma.rn.f32 	%f176, %f175, 0f3BBB989D, 0f3F000000;
	cvt.sat.f32.f32 	%f177, %f176;
	fma.rm.f32 	%f178, %f177, %f37, %f36;
	add.f32 	%f179, %f178, 0fCB40007F;
	neg.f32 	%f180, %f179;
	fma.rn.f32 	%f181, %f175, 0f3FB8AA3B, %f180;
	fma.rn.f32 	%f182, %f175, 0f32A57060, %f181;
	mov.b32 	%r65, %f178;
	shl.b32 	%r66, %r65, 23;
	mov.b32 	%f183, %r66;
	ex2.approx.ftz.f32 	%f184, %f182;
	mul.f32 	%f185, %f184, %f183;
	fma.rn.f32 	%f186, %f171, %f185, %f166;
	ld.shared.f32 	%f187, [%r46+-32];
	sub.f32 	%f188, %f1, %f187;
	ld.shared.f32 	%f189, [%r48+-32];
	sub.f32 	%f190, %f2, %f189;
	ld.shared.f32 	%f191, [%r50+-32];
	mul.f32 	%f192, %f190, %f190;
	fma.rn.f32 	%f193, %f188, %f188, %f192;
	neg.f32 	%f194, %f193;
	mul.f32 	%f195, %f3, %f194;
	fma.rn.f32 	%f196, %f195, 0f3BBB989D, 0f3F000000;
	cvt.sat.f32.f32 	%f197, %f196;
	fma.rm.f32 	%f198, %f197, %f37, %f36;
	add.f32 	%f199, %f198, 0fCB40007F;
	neg.f32 	%f200, %f199;
	fma.rn.f32 	%f201, %f195, 0f3FB8AA3B, %f200;
	fma.rn.f32 	%f202, %f195, 0f32A57060, %f201;
	mov.b32 	%r67, %f198;
	shl.b32 	%r68, %r67, 23;
	mov.b32 	%f203, %r68;
	ex2.approx.ftz.f32 	%f204, %f202;
	mul.f32 	%f205, %f204, %f203;
	fma.rn.f32 	%f206, %f191, %f205, %f186;
	ld.shared.f32 	%f207, [%r46+-28];
	sub.f32 	%f208, %f1, %f207;
	ld.shared.f32 	%f209, [%r48+-28];
	sub.f32 	%f210, %f2, %f209;
	ld.shared.f32 	%f211, [%r50+-28];
	mul.f32 	%f212, %f210, %f210;
	fma.rn.f32 	%f213, %f208, %f208, %f212;
	neg.f32 	%f214, %f213;
	mul.f32 	%f215, %f3, %f214;
	fma.rn.f32 	%f216, %f215, 0f3BBB989D, 0f3F000000;
	cvt.sat.f32.f32 	%f217, %f216;
	fma.rm.f32 	%f218, %f217, %f37, %f36;
	add.f32 	%f219, %f218, 0fCB40007F;
	neg.f32 	%f220, %f219;
	fma.rn.f32 	%f221, %f215, 0f3FB8AA3B, %f220;
	fma.rn.f32 	%f222, %f215, 0f32A57060, %f221;
	mov.b32 	%r69, %f218;
	shl.b32 	%r70, %r69, 23;
	mov.b32 	%f223, %r70;
	ex2.approx.ftz.f32 	%f224, %f222;
	mul.f32 	%f225, %f224, %f223;
	fma.rn.f32 	%f226, %f211, %f225, %f206;
	ld.shared.f32 	%f227, [%r46+-24];
	sub.f32 	%f228, %f1, %f227;
	ld.shared.f32 	%f229, [%r48+-24];
	sub.f32 	%f230, %f2, %f229;
	ld.shared.f32 	%f231, [%r50+-24];
	mul.f32 	%f232, %f230, %f230;
	fma.rn.f32 	%f233, %f228, %f228, %f232;
	neg.f32 	%f234, %f233;
	mul.f32 	%f235, %f3, %f234;
	fma.rn.f32 	%f236, %f235, 0f3BBB989D, 0f3F000000;
	cvt.sat.f32.f32 	%f237, %f236;
	fma.rm.f32 	%f238, %f237, %f37, %f36;
	add.f32 	%f239, %f238, 0fCB40007F;
	neg.f32 	%f240, %f239;
	fma.rn.f32 	%f241, %f235, 0f3FB8AA3B, %f240;
	fma.rn.f32 	%f242, %f235, 0f32A57060, %f241;
	mov.b32 	%r71, %f238;
	shl.b32 	%r72, %r71, 23;
	mov.b32 	%f243, %r72;
	ex2.approx.ftz.f32 	%f244, %f242;
	mul.f32 	%f245, %f244, %f243;
	fma.rn.f32 	%f246, %f231, %f245, %f226;
	ld.shared.f32 	%f247, [%r46+-20];
	sub.f32 	%f248, %f1, %f247;
	ld.shared.f32 	%f249, [%r48+-20];
	sub.f32 	%f250, %f2, %f249;
	ld.shared.f32 	%f251, [%r50+-20];
	mul.f32 	%f252, %f250, %f250;
	fma.rn.f32 	%f253, %f248, %f248, %f252;
	neg.f32 	%f254, %f253;
	mul.f32 	%f255, %f3, %f254;
	fma.rn.f32 	%f256, %f255, 0f3BBB989D, 0f3F000000;
	cvt.sat.f32.f32 	%f257, %f256;
	fma.rm.f32 	%f258, %f257, %f37, %f36;
	add.f32 	%f259, %f258, 0fCB40007F;
	neg.f32 	%f260, %f259;
	fma.rn.f32 	%f261, %f255, 0f3FB8AA3B, %f260;
	fma.rn.f32 	%f262, %f255, 0f32A57060, %f261;
	mov.b32 	%r73, %f258;
	shl.b32 	%r74, %r73, 23;
	mov.b32 	%f263, %r74;
	ex2.approx.ftz.f32 	%f264, %f262;
	mul.f32 	%f265, %f264, %f263;
	fma.rn.f32 	%f266, %f251, %f265, %f246;
	ld.shared.f32 	%f267, [%r46+-16];
	sub.f32 	%f268, %f1, %f267;
	ld.shared.f32 	%f269, [%r48+-16];
	sub.f32 	%f270, %f2, %f269;
	ld.shared.f32 	%f271, [%r50+-16];
	mul.f32 	%f272, %f270, %f270;
	fma.rn.f32 	%f273, %f268, %f268, %f272;
	neg.f32 	%f274, %f273;
	mul.f32 	%f275, %f3, %f274;
	fma.rn.f32 	%f276, %f275, 0f3BBB989D, 0f3F000000;
	cvt.sat.f32.f32 	%f277, %f276;
	fma.rm.f32 	%f278, %f277, %f37, %f36;
	add.f32 	%f279, %f278, 0fCB40007F;
	neg.f32 	%f280, %f279;
	fma.rn.f32 	%f281, %f275, 0f3FB8AA3B, %f280;
	fma.rn.f32 	%f282, %f275, 0f32A57060, %f281;
	mov.b32 	%r75, %f278;
	shl.b32 	%r76, %r75, 23;
	mov.b32 	%f283, %r76;
	ex2.approx.ftz.f32 	%f284, %f282;
	mul.f32 	%f285, %f284, %f283;
	fma.rn.f32 	%f286, %f271, %f285, %f266;
	ld.shared.f32 	%f287, [%r46+-12];
	sub.f32 	%f288, %f1, %f287;
	ld.shared.f32 	%f289, [%r48+-12];
	sub.f32 	%f290, %f2, %f289;
	ld.shared.f32 	%f291, [%r50+-12];
	mul.f32 	%f292, %f290, %f290;
	fma.rn.f32 	%f293, %f288, %f288, %f292;
	neg.f32 	%f294, %f293;
	mul.f32 	%f295, %f3, %f294;
	fma.rn.f32 	%f296, %f295, 0f3BBB989D, 0f3F000000;
	cvt.sat.f32.f32 	%f297, %f296;
	fma.rm.f32 	%f298, %f297, %f37, %f36;
	add.f32 	%f299, %f298, 0fCB40007F;
	neg.f32 	%f300, %f299;
	fma.rn.f32 	%f301, %f295, 0f3FB8AA3B, %f300;
	fma.rn.f32 	%f302, %f295, 0f32A57060, %f301;
	mov.b32 	%r77, %f298;
	shl.b32 	%r78, %r77, 23;
	mov.b32 	%f303, %r78;
	ex2.approx.ftz.f32 	%f304, %f302;
	mul.f32 	%f305, %f304, %f303;
	fma.rn.f32 	%f306, %f291, %f305, %f286;
	ld.shared.f32 	%f307, [%r46+-8];
	sub.f32 	%f308, %f1, %f307;
	ld.shared.f32 	%f309, [%r48+-8];
	sub.f32 	%f310, %f2, %f309;
	ld.shared.f32 	%f311, [%r50+-8];
	mul.f32 	%f312, %f310, %f310;
	fma.rn.f32 	%f313, %f308, %f308, %f312;
	neg.f32 	%f314, %f313;
	mul.f32 	%f315, %f3, %f314;
	fma.rn.f32 	%f316, %f315, 0f3BBB989D, 0f3F000000;
	cvt.sat.f32.f32 	%f317, %f316;
	fma.rm.f32 	%f318, %f317, %f37, %f36;
	add.f32 	%f319, %f318, 0fCB40007F;
	neg.f32 	%f320, %f319;
	fma.rn.f32 	%f321, %f315, 0f3FB8AA3B, %f320;
	fma.rn.f32 	%f322, %f315, 0f32A57060, %f321;
	mov.b32 	%r79, %f318;
	shl.b32 	%r80, %r79, 23;
	mov.b32 	%f323, %r80;
	ex2.approx.ftz.f32 	%f324, %f322;
	mul.f32 	%f325, %f324, %f323;
	fma.rn.f32 	%f326, %f311, %f325, %f306;
	ld.shared.f32 	%f327, [%r46+-4];
	sub.f32 	%f328, %f1, %f327;
	ld.shared.f32 	%f329, [%r48+-4];
	sub.f32 	%f330, %f2, %f329;
	ld.shared.f32 	%f331, [%r50+-4];
	mul.f32 	%f332, %f330, %f330;
	fma.rn.f32 	%f333, %f328, %f328, %f332;
	neg.f32 	%f334, %f333;
	mul.f32 	%f335, %f3, %f334;
	fma.rn.f32 	%f336, %f335, 0f3BBB989D, 0f3F000000;
	cvt.sat.f32.f32 	%f337, %f336;
	fma.rm.f32 	%f338, %f337, %f37, %f36;
	add.f32 	%f339, %f338, 0fCB40007F;
	neg.f32 	%f340, %f339;
	fma.rn.f32 	%f341, %f335, 0f3FB8AA3B, %f340;
	fma.rn.f32 	%f342, %f335, 0f32A57060, %f341;
	mov.b32 	%r81, %f338;
	shl.b32 	%r82, %r81, 23;
	mov.b32 	%f343, %r82;
	ex2.approx.ftz.f32 	%f344, %f342;
	mul.f32 	%f345, %f344, %f343;
	fma.rn.f32 	%f346, %f331, %f345, %f326;
	ld.shared.f32 	%f347, [%r46];
	sub.f32 	%f348, %f1, %f347;
	ld.shared.f32 	%f349, [%r48];
	sub.f32 	%f350, %f2, %f349;
	ld.shared.f32 	%f351, [%r50];
	mul.f32 	%f352, %f350, %f350;
	fma.rn.f32 	%f353, %f348, %f348, %f352;
	neg.f32 	%f354, %f353;
	mul.f32 	%f355, %f3, %f354;
	fma.rn.f32 	%f356, %f355, 0f3BBB989D, 0f3F000000;
	cvt.sat.f32.f32 	%f357, %f356;
	fma.rm.f32 	%f358, %f357, %f37, %f36;
	add.f32 	%f359, %f358, 0fCB40007F;
	neg.f32 	%f360, %f359;
	fma.rn.f32 	%f361, %f355, 0f3FB8AA3B, %f360;
	fma.rn.f32 	%f362, %f355, 0f32A57060, %f361;
	mov.b32 	%r83, %f358;
	shl.b32 	%r84, %r83, 23;
	mov.b32 	%f363, %r84;
	ex2.approx.ftz.f32 	%f364, %f362;
	mul.f32 	%f365, %f364, %f363;
	fma.rn.f32 	%f366, %f351, %f365, %f346;
	ld.shared.f32 	%f367, [%r46+4];
	sub.f32 	%f368, %f1, %f367;
	ld.shared.f32 	%f369, [%r48+4];
	sub.f32 	%f370, %f2, %f369;
	ld.shared.f32 	%f371, [%r50+4];
	mul.f32 	%f372, %f370, %f370;
	fma.rn.f32 	%f373, %f368, %f368, %f372;
	neg.f32 	%f374, %f373;
	mul.f32 	%f375, %f3, %f374;
	fma.rn.f32 	%f376, %f375, 0f3BBB989D, 0f3F000000;
	cvt.sat.f32.f32 	%f377, %f376;
	fma.rm.f32 	%f378, %f377, %f37, %f36;
	add.f32 	%f379, %f378, 0fCB40007F;
	neg.f32 	%f380, %f379;
	fma.rn.f32 	%f381, %f375, 0f3FB8AA3B, %f380;
	fma.rn.f32 	%f382, %f375, 0f32A57060, %f381;
	mov.b32 	%r85, %f378;
	shl.b32 	%r86, %r85, 23;
	mov.b32 	%f383, %r86;
	ex2.approx.ftz.f32 	%f384, %f382;
	mul.f32 	%f385, %f384, %f383;
	fma.rn.f32 	%f386, %f371, %f385, %f366;
	ld.shared.f32 	%f387, [%r46+8];
	sub.f32 	%f388, %f1, %f387;
	ld.shared.f32 	%f389, [%r48+8];
	sub.f32 	%f390, %f2, %f389;
	ld.shared.f32 	%f391, [%r50+8];
	mul.f32 	%f392, %f390, %f390;
	fma.rn.f32 	%f393, %f388, %f388, %f392;
	neg.f32 	%f394, %f393;
	mul.f32 	%f395, %f3, %f394;
	fma.rn.f32 	%f396, %f395, 0f3BBB989D, 0f3F000000;
	cvt.sat.f32.f32 	%f397, %f396;
	fma.rm.f32 	%f398, %f397, %f37, %f36;
	add.f32 	%f399, %f398, 0fCB40007F;
	neg.f32 	%f400, %f399;
	fma.rn.f32 	%f401, %f395, 0f3FB8AA3B, %f400;
	fma.rn.f32 	%f402, %f395, 0f32A57060, %f401;
	mov.b32 	%r87, %f398;
	shl.b32 	%r88, %r87, 23;
	mov.b32 	%f403, %r88;
	ex2.approx.ftz.f32 	%f404, %f402;
	mul.f32 	%f405, %f404, %f403;
	fma.rn.f32 	%f406, %f391, %f405, %f386;
	ld.shared.f32 	%f407, [%r46+12];
	sub.f32 	%f408, %f1, %f407;
	ld.shared.f32 	%f409, [%r48+12];
	sub.f32 	%f410, %f2, %f409;
	ld.shared.f32 	%f411, [%r50+12];
	mul.f32 	%f412, %f410, %f410;
	fma.rn.f32 	%f413, %f408, %f408, %f412;
	neg.f32 	%f414, %f413;
	mul.f32 	%f415, %f3, %f414;
	fma.rn.f32 	%f416, %f415, 0f3BBB989D, 0f3F000000;
	cvt.sat.f32.f32 	%f417, %f416;
	fma.rm.f32 	%f418, %f417, %f37, %f36;
	add.f32 	%f419, %f418, 0fCB40007F;
	neg.f32 	%f420, %f419;
	fma.rn.f32 	%f421, %f415, 0f3FB8AA3B, %f420;
	fma.rn.f32 	%f422, %f415, 0f32A57060, %f421;
	mov.b32 	%r89, %f418;
	shl.b32 	%r90, %r89, 23;
	mov.b32 	%f423, %r90;
	ex2.approx.ftz.f32 	%f424, %f422;
	mul.f32 	%f425, %f424, %f423;
	fma.rn.f32 	%f426, %f411, %f425, %f406;
	ld.shared.f32 	%f427, [%r46+16];
	sub.f32 	%f428, %f1, %f427;
	ld.shared.f32 	%f429, [%r48+16];
	sub.f32 	%f430, %f2, %f429;
	ld.shared.f32 	%f431, [%r50+16];
	mul.f32 	%f432, %f430, %f430;
	fma.rn.f32 	%f433, %f428, %f428, %f432;
	neg.f32 	%f434, %f433;
	mul.f32 	%f435, %f3, %f434;
	fma.rn.f32 	%f436, %f435, 0f3BBB989D, 0f3F000000;
	cvt.sat.f32.f32 	%f437, %f436;
	fma.rm.f32 	%f438, %f437, %f37, %f36;
	add.f32 	%f439, %f438, 0fCB40007F;
	neg.f32 	%f440, %f439;
	fma.rn.f32 	%f441, %f435, 0f3FB8AA3B, %f440;
	fma.rn.f32 	%f442, %f435, 0f32A57060, %f441;
	mov.b32 	%r91, %f438;
	shl.b32 	%r92, %r91, 23;
	mov.b32 	%f443, %r92;
	ex2.approx.ftz.f32 	%f444, %f442;
	mul.f32 	%f445, %f444, %f443;
	fma.rn.f32 	%f446, %f431, %f445, %f426;
	ld.shared.f32 	%f447, [%r46+20];
	sub.f32 	%f448, %f1, %f447;
	ld.shared.f32 	%f449, [%r48+20];
	sub.f32 	%f450, %f2, %f449;
	ld.shared.f32 	%f451, [%r50+20];
	mul.f32 	%f452, %f450, %f450;
	fma.rn.f32 	%f453, %f448, %f448, %f452;
	neg.f32 	%f454, %f453;
	mul.f32 	%f455, %f3, %f454;
	fma.rn.f32 	%f456, %f455, 0f3BBB989D, 0f3F000000;
	cvt.sat.f32.f32 	%f457, %f456;
	fma.rm.f32 	%f458, %f457, %f37, %f36;
	add.f32 	%f459, %f458, 0fCB40007F;
	neg.f32 	%f460, %f459;
	fma.rn.f32 	%f461, %f455, 0f3FB8AA3B, %f460;
	fma.rn.f32 	%f462, %f455, 0f32A57060, %f461;
	mov.b32 	%r93, %f458;
	shl.b32 	%r94, %r93, 23;
	mov.b32 	%f463, %r94;
	ex2.approx.ftz.f32 	%f464, %f462;
	mul.f32 	%f465, %f464, %f463;
	fma.rn.f32 	%f466, %f451, %f465, %f446;
	ld.shared.f32 	%f467, [%r46+24];
	sub.f32 	%f468, %f1, %f467;
	ld.shared.f32 	%f469, [%r48+24];
	sub.f32 	%f470, %f2, %f469;
	ld.shared.f32 	%f471, [%r50+24];
	mul.f32 	%f472, %f470, %f470;
	fma.rn.f32 	%f473, %f468, %f468, %f472;
	neg.f32 	%f474, %f473;
	mul.f32 	%f475, %f3, %f474;
	fma.rn.f32 	%f476, %f475, 0f3BBB989D, 0f3F000000;
	cvt.sat.f32.f32 	%f477, %f476;
	fma.rm.f32 	%f478, %f477, %f37, %f36;
	add.f32 	%f479, %f478, 0fCB40007F;
	neg.f32 	%f480, %f479;
	fma.rn.f32 	%f481, %f475, 0f3FB8AA3B, %f480;
	fma.rn.f32 	%f482, %f475, 0f32A57060, %f481;
	mov.b32 	%r95, %f478;
	shl.b32 	%r96, %r95, 23;
	mov.b32 	%f483, %r96;
	ex2.approx.ftz.f32 	%f484, %f482;
	mul.f32 	%f485, %f484, %f483;
	fma.rn.f32 	%f486, %f471, %f485, %f466;
	ld.shared.f32 	%f487, [%r46+28];
	sub.f32 	%f488, %f1, %f487;
	ld.shared.f32 	%f489, [%r48+28];
	sub.f32 	%f490, %f2, %f489;
	ld.shared.f32 	%f491, [%r50+28];
	mul.f32 	%f492, %f490, %f490;
	fma.rn.f32 	%f493, %f488, %f488, %f492;
	neg.f32 	%f494, %f493;
	mul.f32 	%f495, %f3, %f494;
	fma.rn.f32 	%f496, %f495, 0f3BBB989D, 0f3F000000;
	cvt.sat.f32.f32 	%f497, %f496;
	fma.rm.f32 	%f498, %f497, %f37, %f36;
	add.f32 	%f499, %f498, 0fCB40007F;
	neg.f32 	%f500, %f499;
	fma.rn.f32 	%f501, %f495, 0f3FB8AA3B, %f500;
	fma.rn.f32 	%f502, %f495, 0f32A57060, %f501;
	mov.b32 	%r97, %f498;
	shl.b32 	%r98, %r97, 23;
	mov.b32 	%f503, %r98;
	ex2.approx.ftz.f32 	%f504, %f502;
	mul.f32 	%f505, %f504, %f503;
	fma.rn.f32 	%f506, %f491, %f505, %f486;
	ld.shared.f32 	%f507, [%r46+32];
	sub.f32 	%f508, %f1, %f507;
	ld.shared.f32 	%f509, [%r48+32];
	sub.f32 	%f510, %f2, %f509;
	ld.shared.f32 	%f511, [%r50+32];
	mul.f32 	%f512, %f510, %f510;
	fma.rn.f32 	%f513, %f508, %f508, %f512;
	neg.f32 	%f514, %f513;
	mul.f32 	%f515, %f3, %f514;
	fma.rn.f32 	%f516, %f515, 0f3BBB989D, 0f3F000000;
	cvt.sat.f32.f32 	%f517, %f516;
	fma.rm.f32 	%f518, %f517, %f37, %f36;
	add.f32 	%f519, %f518, 0fCB40007F;
	neg.f32 	%f520, %f519;
	fma.rn.f32 	%f521, %f515, 0f3FB8AA3B, %f520;
	fma.rn.f32 	%f522, %f515, 0f32A57060, %f521;
	mov.b32 	%r99, %f518;
	shl.b32 	%r100, %r99, 23;
	mov.b32 	%f523, %r100;
	ex2.approx.ftz.f32 	%f524, %f522;
	mul.f32 	%f525, %f524, %f523;
	fma.rn.f32 	%f526, %f511, %f525, %f506;
	ld.shared.f32 	%f527, [%r46+36];
	sub.f32 	%f528, %f1, %f527;
	ld.shared.f32 	%f529, [%r48+36];
	sub.f32 	%f530, %f2, %f529;
	ld.shared.f32 	%f531, [%r50+36];
	mul.f32 	%f532, %f530, %f530;
	fma.rn.f32 	%f533, %f528, %f528, %f532;
	neg.f32 	%f534, %f533;
	mul.f32 	%f535, %f3, %f534;
	fma.rn.f32 	%f536, %f535, 0f3BBB989D, 0f3F000000;
	cvt.sat.f32.f32 	%f537, %f536;
	fma.rm.f32 	%f538, %f537, %f37, %f36;
	add.f32 	%f539, %f538, 0fCB40007F;
	neg.f32 	%f540, %f539;
	fma.rn.f32 	%f541, %f535, 0f3FB8AA3B, %f540;
	fma.rn.f32 	%f542, %f535, 0f32A57060, %f541;
	mov.b32 	%r101, %f538;
	shl.b32 	%r102, %r101, 23;
	mov.b32 	%f543, %r102;
	ex2.approx.ftz.f32 	%f544, %f542;
	mul.f32 	%f545, %f544, %f543;
	fma.rn.f32 	%f546, %f531, %f545, %f526;
	ld.shared.f32 	%f547, [%r46+40];
	sub.f32 	%f548, %f1, %f547;
	ld.shared.f32 	%f549, [%r48+40];
	sub.f32 	%f550, %f2, %f549;
	ld.shared.f32 	%f551, [%r50+40];
	mul.f32 	%f552, %f550, %f550;
	fma.rn.f32 	%f553, %f548, %f548, %f552;
	neg.f32 	%f554, %f553;
	mul.f32 	%f555, %f3, %f554;
	fma.rn.f32 	%f556, %f555, 0f3BBB989D, 0f3F000000;
	cvt.sat.f32.f32 	%f557, %f556;
	fma.rm.f32 	%f558, %f557, %f37, %f36;
	add.f32 	%f559, %f558, 0fCB40007F;
	neg.f32 	%f560, %f559;
	fma.rn.f32 	%f561, %f555, 0f3FB8AA3B, %f560;
	fma.rn.f32 	%f562, %f555, 0f32A57060, %f561;
	mov.b32 	%r103, %f558;
	shl.b32 	%r104, %r103, 23;
	mov.b32 	%f563, %r104;
	ex2.approx.ftz.f32 	%f564, %f562;
	mul.f32 	%f565, %f564, %f563;
	fma.rn.f32 	%f566, %f551, %f565, %f546;
	ld.shared.f32 	%f567, [%r46+44];
	sub.f32 	%f568, %f1, %f567;
	ld.shared.f32 	%f569, [%r48+44];
	sub.f32 	%f570, %f2, %f569;
	ld.shared.f32 	%f571, [%r50+44];
	mul.f32 	%f572, %f570, %f570;
	fma.rn.f32 	%f573, %f568, %f568, %f572;
	neg.f32 	%f574, %f573;
	mul.f32 	%f575, %f3, %f574;
	fma.rn.f32 	%f576, %f575, 0f3BBB989D, 0f3F000000;
	cvt.sat.f32.f32 	%f577, %f576;
	fma.rm.f32 	%f578, %f577, %f37, %f36;
	add.f32 	%f579, %f578, 0fCB40007F;
	neg.f32 	%f580, %f579;
	fma.rn.f32 	%f581, %f575, 0f3FB8AA3B, %f580;
	fma.rn.f32 	%f582, %f575, 0f32A57060, %f581;
	mov.b32 	%r105, %f578;
	shl.b32 	%r106, %r105, 23;
	mov.b32 	%f583, %r106;
	ex2.approx.ftz.f32 	%f584, %f582;
	mul.f32 	%f585, %f584, %f583;
	fma.rn.f32 	%f586, %f571, %f585, %f566;
	ld.shared.f32 	%f587, [%r46+48];
	sub.f32 	%f588, %f1, %f587;
	ld.shared.f32 	%f589, [%r48+48];
	sub.f32 	%f590, %f2, %f589;
	ld.shared.f32 	%f591, [%r50+48];
	mul.f32 	%f592, %f590, %f590;
	fma.rn.f32 	%f593, %f588, %f588, %f592;
	neg.f32 	%f594, %f593;
	mul.f32 	%f595, %f3, %f594;
	fma.rn.f32 	%f596, %f595, 0f3BBB989D, 0f3F000000;
	cvt.sat.f32.f32 	%f597, %f596;
	fma.rm.f32 	%f598, %f597, %f37, %f36;
	add.f32 	%f599, %f598, 0fCB40007F;
	neg.f32 	%f600, %f599;
	fma.rn.f32 	%f601, %f595, 0f3FB8AA3B, %f600;
	fma.rn.f32 	%f602, %f595, 0f32A57060, %f601;
	mov.b32 	%r107, %f598;
	shl.b32 	%r108, %r107, 23;
	mov.b32 	%f603, %r108;
	ex2.approx.ftz.f32 	%f604, %f602;
	mul.f32 	%f605, %f604, %f603;
	fma.rn.f32 	%f606, %f591, %f605, %f586;
	ld.shared.f32 	%f607, [%r46+52];
	sub.f32 	%f608, %f1, %f607;
	ld.shared.f32 	%f609, [%r48+52];
	sub.f32 	%f610, %f2, %f609;
	ld.shared.f32 	%f611, [%r50+52];
	mul.f32 	%f612, %f610, %f610;
	fma.rn.f32 	%f613, %f608, %f608, %f612;
	neg.f32 	%f614, %f613;
	mul.f32 	%f615, %f3, %f614;
	fma.rn.f32 	%f616, %f615, 0f3BBB989D, 0f3F000000;
	cvt.sat.f32.f32 	%f617, %f616;
	fma.rm.f32 	%f618, %f617, %f37, %f36;
	add.f32 	%f619, %f618, 0fCB40007F;
	neg.f32 	%f620, %f619;
	fma.rn.f32 	%f621, %f615, 0f3FB8AA3B, %f620;
	fma.rn.f32 	%f622, %f615, 0f32A57060, %f621;
	mov.b32 	%r109, %f618;
	shl.b32 	%r110, %r109, 23;
	mov.b32 	%f623, %r110;
	ex2.approx.ftz.f32 	%f624, %f622;
	mul.f32 	%f625, %f624, %f623;
	fma.rn.f32 	%f626, %f611, %f625, %f606;
	ld.shared.f32 	%f627, [%r46+56];
	sub.f32 	%f628, %f1, %f627;
	ld.shared.f32 	%f629, [%r48+56];
	sub.f32 	%f630, %f2, %f629;
	ld.shared.f32 	%f631, [%r50+56];
	mul.f32 	%f632, %f630, %f630;
	fma.rn.f32 	%f633, %f628, %f628, %f632;
	neg.f32 	%f634, %f633;
	mul.f32 	%f635, %f3, %f634;
	fma.rn.f32 	%f636, %f635, 0f3BBB989D, 0f3F000000;
	cvt.sat.f32.f32 	%f637, %f636;
	fma.rm.f32 	%f638, %f637, %f37, %f36;
	add.f32 	%f639, %f638, 0fCB40007F;
	neg.f32 	%f640, %f639;
	fma.rn.f32 	%f641, %f635, 0f3FB8AA3B, %f640;
	fma.rn.f32 	%f642, %f635, 0f32A57060, %f641;
	mov.b32 	%r111, %f638;
	shl.b32 	%r112, %r111, 23;
	mov.b32 	%f643, %r112;
	ex2.approx.ftz.f32 	%f644, %f642;
	mul.f32 	%f645, %f644, %f643;
	fma.rn.f32 	%f646, %f631, %f645, %f626;
	ld.shared.f32 	%f647, [%r46+60];
	sub.f32 	%f648, %f1, %f647;
	ld.shared.f32 	%f649, [%r48+60];
	sub.f32 	%f650, %f2, %f649;
	ld.shared.f32 	%f651, [%r50+60];
	mul.f32 	%f652, %f650, %f650;
	fma.rn.f32 	%f653, %f648, %f648, %f652;
	neg.f32 	%f654, %f653;
	mul.f32 	%f655, %f3, %f654;
	fma.rn.f32 	%f656, %f655, 0f3BBB989D, 0f3F000000;
	cvt.sat.f32.f32 	%f657, %f656;
	fma.rm.f32 	%f658, %f657, %f37, %f36;
	add.f32 	%f659, %f658, 0fCB40007F;
	neg.f32 	%f660, %f659;
	fma.rn.f32 	%f661, %f655, 0f3FB8AA3B, %f660;
	fma.rn.f32 	%f662, %f655, 0f32A57060, %f661;
	mov.b32 	%r113, %f658;
	shl.b32 	%r114, %r113, 23;
	mov.b32 	%f663, %r114;
	ex2.approx.ftz.f32 	%f664, %f662;
	mul.f32 	%f665, %f664, %f663;
	fma.rn.f32 	%f823, %f651, %f665, %f646;
	add.s32 	%r158, %r158, 128;
	setp.ne.s32 	%p2, %r158, 576;
	@%p2 bra 	$L__BB0_3;
	add.s32 	%r14, %r157, 1;
	setp.ne.s32 	%p3, %r157, %r10;
	mov.u32 	%r157, %r14;
	@%p3 bra 	$L__BB0_2;
	shl.b32 	%r159, %r14, 7;
$L__BB0_6:
	add.s32 	%r115, %r3, %r1;
	add.s32 	%r116, %r115, %r159;
	bar.sync 	0;
	mul.wide.s32 	%rd23, %r116, 4;
	add.s64 	%rd24, %rd3, %rd23;
	ld.global.f32 	%f666, [%rd24];
	st.shared.f32 	[%r6], %f666;
	add.s64 	%rd25, %rd2, %rd23;
	ld.global.f32 	%f667, [%rd25];
	st.shared.f32 	[%r7], %f667;
	add.s64 	%rd26, %rd1, %rd23;
	ld.global.f32 	%f668, [%rd26];
	st.shared.f32 	[%r8], %f668;
	bar.sync 	0;
	sub.s32 	%r17, %r5, %r159;
	setp.lt.s32 	%p4, %r17, 1;
	@%p4 bra 	$L__BB0_15;
	and.b32  	%r18, %r5, 3;
	sub.s32 	%r118, %r159, %r4;
	add.s32 	%r119, %r118, %r3;
	setp.gt.u32 	%p5, %r119, -4;
	mov.b32 	%r165, 0;
	@%p5 bra 	$L__BB0_10;
	sub.s32 	%r165, %r17, %r18;
	add.s32 	%r123, %r159, %r3;
	add.s32 	%r124, %r123, %r18;
	sub.s32 	%r163, %r124, %r4;
	add.s32 	%r162, %r36, 8;
	mov.u32 	%r126, _ZZ6kernelPiPfS0_S0_fS0_S0_S0_E13sharedSourceY;
	add.s32 	%r161, %r126, 8;
	mov.u32 	%r127, _ZZ6kernelPiPfS0_S0_fS0_S0_S0_E13sharedSourceG;
	add.s32 	%r160, %r127, 8;
$L__BB0_9:
	.pragma "nounroll";
	ld.shared.f32 	%f670, [%r162+-8];
	sub.f32 	%f671, %f1, %f670;
	ld.shared.f32 	%f672, [%r161+-8];
	sub.f32 	%f673, %f2, %f672;
	ld.shared.f32 	%f674, [%r160+-8];
	mul.f32 	%f675, %f673, %f673;
	fma.rn.f32 	%f676, %f671, %f671, %f675;
	neg.f32 	%f677, %f676;
	mul.f32 	%f678, %f3, %f677;
	fma.rn.f32 	%f679, %f678, 0f3BBB989D, 0f3F000000;
	cvt.sat.f32.f32 	%f680, %f679;
	mov.f32 	%f681, 0f4B400001;
	mov.f32 	%f682, 0f437C0000;
	fma.rm.f32 	%f683, %f680, %f682, %f681;
	add.f32 	%f684, %f683, 0fCB40007F;
	neg.f32 	%f685, %f684;
	fma.rn.f32 	%f686, %f678, 0f3FB8AA3B, %f685;
	fma.rn.f32 	%f687, %f678, 0f32A57060, %f686;
	mov.b32 	%r128, %f683;
	shl.b32 	%r129, %r128, 23;
	mov.b32 	%f688, %r129;
	ex2.approx.ftz.f32 	%f689, %f687;
	mul.f32 	%f690, %f689, %f688;
	fma.rn.f32 	%f691, %f674, %f690, %f823;
	ld.shared.f32 	%f692, [%r162+-4];
	sub.f32 	%f693, %f1, %f692;
	ld.shared.f32 	%f694, [%r161+-4];
	sub.f32 	%f695, %f2, %f694;
	ld.shared.f32 	%f696, [%r160+-4];
	mul.f32 	%f697, %f695, %f695;
	fma.rn.f32 	%f698, %f693, %f693, %f697;
	neg.f32 	%f699, %f698;
	mul.f32 	%f700, %f3, %f699;
	fma.rn.f32 	%f701, %f700, 0f3BBB989D, 0f3F000000;
	cvt.sat.f32.f32 	%f702, %f701;
	fma.rm.f32 	%f703, %f702, %f682, %f681;
	add.f32 	%f704, %f703, 0fCB40007F;
	neg.f32 	%f705, %f704;
	fma.rn.f32 	%f706, %f700, 0f3FB8AA3B, %f705;
	fma.rn.f32 	%f707, %f700, 0f32A57060, %f706;
	mov.b32 	%r130, %f703;
	shl.b32 	%r131, %r130, 23;
	mov.b32 	%f708, %r131;
	ex2.approx.ftz.f32 	%f709, %f707;
	mul.f32 	%f710, %f709, %f708;
	fma.rn.f32 	%f711, %f696, %f710, %f691;
	ld.shared.f32 	%f712, [%r162];
	sub.f32 	%f713, %f1, %f712;
	ld.shared.f32 	%f714, [%r161];
	sub.f32 	%f715, %f2, %f714;
	ld.shared.f32 	%f716, [%r160];
	mul.f32 	%f717, %f715, %f715;
	fma.rn.f32 	%f718, %f713, %f713, %f717;
	neg.f32 	%f719, %f718;
	mul.f32 	%f720, %f3, %f719;
	fma.rn.f32 	%f721, %f720, 0f3BBB989D, 0f3F000000;
	cvt.sat.f32.f32 	%f722, %f721;
	fma.rm.f32 	%f723, %f722, %f682, %f681;
	add.f32 	%f724, %f723, 0fCB40007F;
	neg.f32 	%f725, %f724;
	fma.rn.f32 	%f726, %f720, 0f3FB8AA3B, %f725;
	fma.rn.f32 	%f727, %f720, 0f32A57060, %f726;
	mov.b32 	%r132, %f723;
	shl.b32 	%r133, %r132, 23;
	mov.b32 	%f728, %r133;
	ex2.approx.ftz.f32 	%f729, %f727;
	mul.f32 	%f730, %f729, %f728;
	fma.rn.f32 	%f731, %f716, %f730, %f711;
	ld.shared.f32 	%f732, [%r162+4];
	sub.f32 	%f733, %f1, %f732;
	ld.shared.f32 	%f734, [%r161+4];
	sub.f32 	%f735, %f2, %f734;
	ld.shared.f32 	%f736, [%r160+4];
	mul.f32 	%f737, %f735, %f735;
	fma.rn.f32 	%f738, %f733, %f733, %f737;
	neg.f32 	%f739, %f738;
	mul.f32 	%f740, %f3, %f739;
	fma.rn.f32 	%f741, %f740, 0f3BBB989D, 0f3F000000;
	cvt.sat.f32.f32 	%f742, %f741;
	fma.rm.f32 	%f743, %f742, %f682, %f681;
	add.f32 	%f744, %f743, 0fCB40007F;
	neg.f32 	%f745, %f744;
	fma.rn.f32 	%f746, %f740, 0f3FB8AA3B, %f745;
	fma.rn.f32 	%f747, %f740, 0f32A57060, %f746;
	mov.b32 	%r134, %f743;
	shl.b32 	%r135, %r134, 23;
	mov.b32 	%f748, %r135;
	ex2.approx.ftz.f32 	%f749, %f747;
	mul.f32 	%f750, %f749, %f748;
	fma.rn.f32 	%f823, %f736, %f750, %f731;
	add.s32 	%r163, %r163, 4;
	add.s32 	%r162, %r162, 16;
	add.s32 	%r161, %r161, 16;
	add.s32 	%r160, %r160, 16;
	setp.ne.s32 	%p6, %r163, 0;
	@%p6 bra 	$L__BB0_9;
$L__BB0_10:
	setp.eq.s32 	%p7, %r18, 0;
	@%p7 bra 	$L__BB0_15;
	setp.eq.s32 	%p8, %r18, 1;
	@%p8 bra 	$L__BB0_13;
	shl.b32 	%r136, %r165, 2;
	add.s32 	%r138, %r36, %r136;
	ld.shared.f32 	%f752, [%r138];
	sub.f32 	%f753, %f1, %f752;
	mov.u32 	%r139, _ZZ6kernelPiPfS0_S0_fS0_S0_S0_E13sharedSourceY;
	add.s32 	%r140, %r139, %r136;
	ld.shared.f32 	%f754, [%r140];
	sub.f32 	%f755, %f2, %f754;
	mov.u32 	%r141, _ZZ6kernelPiPfS0_S0_fS0_S0_S0_E13sharedSourceG;
	add.s32 	%r142, %r141, %r136;
	ld.shared.f32 	%f756, [%r142];
	mul.f32 	%f757, %f755, %f755;
	fma.rn.f32 	%f758, %f753, %f753, %f757;
	neg.f32 	%f759, %f758;
	mul.f32 	%f760, %f3, %f759;
	fma.rn.f32 	%f761, %f760, 0f3BBB989D, 0f3F000000;
	cvt.sat.f32.f32 	%f762, %f761;
	mov.f32 	%f763, 0f4B400001;
	mov.f32 	%f764, 0f437C0000;
	fma.rm.f32 	%f765, %f762, %f764, %f763;
	add.f32 	%f766, %f765, 0fCB40007F;
	neg.f32 	%f767, %f766;
	fma.rn.f32 	%f768, %f760, 0f3FB8AA3B, %f767;
	fma.rn.f32 	%f769, %f760, 0f32A57060, %f768;
	mov.b32 	%r143, %f765;
	shl.b32 	%r144, %r143, 23;
	mov.b32 	%f770, %r144;
	ex2.approx.ftz.f32 	%f771, %f769;
	mul.f32 	%f772, %f771, %f770;
	fma.rn.f32 	%f773, %f756, %f772, %f823;
	ld.shared.f32 	%f774, [%r138+4];
	sub.f32 	%f775, %f1, %f774;
	ld.shared.f32 	%f776, [%r140+4];
	sub.f32 	%f777, %f2, %f776;
	ld.shared.f32 	%f778, [%r142+4];
	mul.f32 	%f779, %f777, %f777;
	fma.rn.f32 	%f780, %f775, %f775, %f779;
	neg.f32 	%f781, %f780;
	mul.f32 	%f782, %f3, %f781;
	fma.rn.f32 	%f783, %f782, 0f3BBB989D, 0f3F000000;
	cvt.sat.f32.f32 	%f784, %f783;
	fma.rm.f32 	%f785, %f784, %f764, %f763;
	add.f32 	%f786, %f785, 0fCB40007F;
	neg.f32 	%f787, %f786;
	fma.rn.f32 	%f788, %f782, 0f3FB8AA3B, %f787;
	fma.rn.f32 	%f789, %f782, 0f32A57060, %f788;
	mov.b32 	%r145, %f785;
	shl.b32 	%r146, %r145, 23;
	mov.b32 	%f790, %r146;
	ex2.approx.ftz.f32 	%f791, %f789;
	mul.f32 	%f792, %f791, %f790;
	fma.rn.f32 	%f823, %f778, %f792, %f773;
	add.s32 	%r165, %r165, 2;
$L__BB0_13:
	and.b32  	%r147, %r5, 1;
	setp.eq.b32 	%p9, %r147, 1;
	not.pred 	%p10, %p9;
	@%p10 bra 	$L__BB0_15;
	shl.b32 	%r148, %r165, 2;
	add.s32 	%r150, %r36, %r148;
	ld.shared.f32 	%f793, [%r150];
	sub.f32 	%f794, %f1, %f793;
	mov.u32 	%r151, _ZZ6kernelPiPfS0_S0_fS0_S0_S0_E13sharedSourceY;
	add.s32 	%r152, %r151, %r148;
	ld.shared.f32 	%f795, [%r152];
	sub.f32 	%f796, %f2, %f795;
	mov.u32 	%r153, _ZZ6kernelPiPfS0_S0_fS0_S0_S0_E13sharedSourceG;
	add.s32 	%r154, %r153, %r148;
	ld.shared.f32 	%f797, [%r154];
	mul.f32 	%f798, %f796, %f796;
	fma.rn.f32 	%f799, %f794, %f794, %f798;
	neg.f32 	%f800, %f799;
	mul.f32 	%f801, %f3, %f800;
	fma.rn.f32 	%f802, %f801, 0f3BBB989D, 0f3F000000;
	cvt.sat.f32.f32 	%f803, %f802;
	mov.f32 	%f804, 0f4B400001;
	mov.f32 	%f805, 0f437C0000;
	fma.rm.f32 	%f806, %f803, %f805, %f804;
	add.f32 	%f807, %f806, 0fCB40007F;
	neg.f32 	%f808, %f807;
	fma.rn.f32 	%f809, %f801, 0f3FB8AA3B, %f808;
	fma.rn.f32 	%f810, %f801, 0f32A57060, %f809;
	mov.b32 	%r155, %f806;
	shl.b32 	%r156, %r155, 23;
	mov.b32 	%f811, %r156;
	ex2.approx.ftz.f32 	%f812, %f810;
	mul.f32 	%f813, %f812, %f811;
	fma.rn.f32 	%f823, %f797, %f813, %f823;
$L__BB0_15:
	ld.param.u64 	%rd30, [_Z6kernelPiPfS0_S0_fS0_S0_S0__param_3];
	cvta.to.global.u64 	%rd27, %rd30;
	cvt.f64.f32 	%fd1, %f823;
	div.rn.f64 	%fd2, %fd1, 0d400921FB54442D18;
	cvt.f64.f32 	%fd3, %f3;
	mul.f64 	%fd4, %fd2, %fd3;
	cvt.rn.f32.f64 	%f814, %fd4;
	add.s64 	%rd29, %rd27, %rd14;
	st.global.f32 	[%rd29], %f814;
	ret;

}


// ===== COMPILED SASS (sm_100) =====

	.target	sm_100

	.elftype	@"ET_EXEC"


//--------------------- .note.nv.tkinfo           --------------------------
	.section	.note.nv.tkinfo,"",@"SHT_NOTE"
	.sectionflags	@"SHF_NOTE_NV_TKINFO"
	.tkinfo
        /*0018*/ 	.word	0x00000002
        /*0030*/ 	.string	""
        /*0030*/ 	.string	"ptxas"
        /*0030*/ 	.string	"Cuda compilation tools, release 13.0, V13.0.88"
        /*0030*/ 	.string	"Build cuda_13.0.r13.0/compiler.36424714_0"
        /*0030*/ 	.string	"-arch sm_100 -m 64 "



//--------------------- .note.nv.cuinfo           --------------------------
	.section	.note.nv.cuinfo,"",@"SHT_NOTE"
	.sectionflags	@"SHF_NOTE_NV_CUINFO"
        /*0018*/ 	.short	0x0002
        /*001a*/ 	.short	0x0064
        /*001c*/ 	.short	0x0082
	.zero		2


//--------------------- .nv.info                  --------------------------
	.section	.nv.info,"",@"SHT_CUDA_INFO"
	.align	4


	//----- nvinfo : EIATTR_REGCOUNT
	.align		4
        /*0000*/ 	.byte	0x04, 0x2f
        /*0002*/ 	.short	(.L_1 - .L_0)
	.align		4
.L_0:
        /*0004*/ 	.word	index@(_Z6kernelPiPfS0_S0_fS0_S0_S0_)
        /*0008*/ 	.word	0x00000020


	//----- nvinfo : EIATTR_FRAME_SIZE
	.align		4
.L_1:
        /*000c*/ 	.byte	0x04, 0x11
        /*000e*/ 	.short	(.L_3 - .L_2)
	.align		4
.L_2:
        /*0010*/ 	.word	index@($__internal_1_$__cuda_sm3x_div_rn_noftz_f32_slowpath)
        /*0014*/ 	.word	0x00000000


	//----- nvinfo : EIATTR_FRAME_SIZE
	.align		4
.L_3:
        /*0018*/ 	.byte	0x04, 0x11
        /*001a*/ 	.short	(.L_5 - .L_4)
	.align		4
.L_4:
        /*001c*/ 	.word	index@($__internal_0_$__cuda_sm20_div_rn_f64_full)
        /*0020*/ 	.word	0x00000000


	//----- nvinfo : EIATTR_FRAME_SIZE
	.align		4
.L_5:
        /*0024*/ 	.byte	0x04, 0x11
        /*0026*/ 	.short	(.L_7 - .L_6)
	.align		4
.L_6:
        /*0028*/ 	.word	index@(_Z6kernelPiPfS0_S0_fS0_S0_S0_)
        /*002c*/ 	.word	0x00000000


	//----- nvinfo : EIATTR_MIN_STACK_SIZE
	.align		4
.L_7:
        /*0030*/ 	.byte	0x04, 0x12
        /*0032*/ 	.short	(.L_9 - .L_8)
	.align		4
.L_8:
        /*0034*/ 	.word	index@(_Z6kernelPiPfS0_S0_fS0_S0_S0_)
        /*0038*/ 	.word	0x00000000
.L_9:


//--------------------- .nv.compat                --------------------------
	.section	.nv.compat,"",@"SHT_CUDA_COMPAT_INFO"
	.align	4
        /*0000*/ 	.byte	0x02, 0x09, 0x00, 0x00, 0x02, 0x02, 0x01, 0x00, 0x02, 0x05, 0x05, 0x00, 0x03, 0x07, 0x01, 0x01
        /*0010*/ 	.byte	0x02, 0x03, 0x00, 0x00, 0x02, 0x06, 0x01, 0x00, 0x04, 0x0b, 0x08, 0x00, 0x01, 0x00, 0x00, 0x00
        /*0020*/ 	.byte	0x00, 0x00, 0x00, 0x00


//--------------------- .nv.info._Z6kernelPiPfS0_S0_fS0_S0_S0_ --------------------------
	.section	.nv.info._Z6kernelPiPfS0_S0_fS0_S0_S0_,"",@"SHT_CUDA_INFO"
	.sectionflags	@""
	.align	4


	//----- nvinfo : EIATTR_CUDA_API_VERSION
	.align		4
        /*0000*/ 	.byte	0x04, 0x37
        /*0002*/ 	.short	(.L_11 - .L_10)
.L_10:
        /*0004*/ 	.word	0x00000082


	//----- nvinfo : EIATTR_KPARAM_INFO
	.align		4
.L_11:
        /*0008*/ 	.byte	0x04, 0x17
        /*000a*/ 	.short	(.L_13 - .L_12)
.L_12:
        /*000c*/ 	.word	0x00000000
        /*0010*/ 	.short	0x0007
        /*0012*/ 	.short	0x0038
        /*0014*/ 	.byte	0x00, 0xf5, 0x21, 0x00


	//----- nvinfo : EIATTR_KPARAM_INFO
	.align		4
.L_13:
        /*0018*/ 	.byte	0x04, 0x17
        /*001a*/ 	.short	(.L_15 - .L_14)
.L_14:
        /*001c*/ 	.word	0x00000000
        /*0020*/ 	.short	0x0006
        /*0022*/ 	.short	0x0030
        /*0024*/ 	.byte	0x00, 0xf5, 0x21, 0x00


	//----- nvinfo : EIATTR_KPARAM_INFO
	.align		4
.L_15:
        /*0028*/ 	.byte	0x04, 0x17
        /*002a*/ 	.short	(.L_17 - .L_16)
.L_16:
        /*002c*/ 	.word	0x00000000
        /*0030*/ 	.short	0x0005
        /*0032*/ 	.short	0x0028
        /*0034*/ 	.byte	0x00, 0xf5, 0x21, 0x00


	//----- nvinfo : EIATTR_KPARAM_INFO
	.align		4
.L_17:
        /*0038*/ 	.byte	0x04, 0x17
        /*003a*/ 	.short	(.L_19 - .L_18)
.L_18:
        /*003c*/ 	.word	0x00000000
        /*0040*/ 	.short	0x0004
        /*0042*/ 	.short	0x0020
        /*0044*/ 	.byte	0x00, 0xf0, 0x11, 0x00


	//----- nvinfo : EIATTR_KPARAM_INFO
	.align		4
.L_19:
        /*0048*/ 	.byte	0x04, 0x17
        /*004a*/ 	.short	(.L_21 - .L_20)
.L_20:
        /*004c*/ 	.word	0x00000000
        /*0050*/ 	.short	0x0003
        /*0052*/ 	.short	0x0018
        /*0054*/ 	.byte	0x00, 0xf5, 0x21, 0x00


	//----- nvinfo : EIATTR_KPARAM_INFO
	.align		4
.L_21:
        /*0058*/ 	.byte	0x04, 0x17
        /*005a*/ 	.short	(.L_23 - .L_22)
.L_22:
        /*005c*/ 	.word	0x00000000
        /*0060*/ 	.short	0x0002
        /*0062*/ 	.short	0x0010
        /*0064*/ 	.byte	0x00, 0xf5, 0x21, 0x00


	//----- nvinfo : EIATTR_KPARAM_INFO
	.align		4
.L_23:
        /*0068*/ 	.byte	0x04, 0x17
        /*006a*/ 	.short	(.L_25 - .L_24)
.L_24:
        /*006c*/ 	.word	0x00000000
        /*0070*/ 	.short	0x0001
        /*0072*/ 	.short	0x0008
        /*0074*/ 	.byte	0x00, 0xf5, 0x21, 0x00


	//----- nvinfo : EIATTR_KPARAM_INFO
	.align		4
.L_25:
        /*0078*/ 	.byte	0x04, 0x17
        /*007a*/ 	.short	(.L_27 - .L_26)
.L_26:
        /*007c*/ 	.word	0x00000000
        /*0080*/ 	.short	0x0000
        /*0082*/ 	.short	0x0000
        /*0084*/ 	.byte	0x00, 0xf5, 0x21, 0x00


	//----- nvinfo : EIATTR_SPARSE_MMA_MASK
	.align		4
.L_27:
        /*0088*/ 	.byte	0x03, 0x50
        /*008a*/ 	.short	0x0000


	//----- nvinfo : EIATTR_MAXREG_COUNT
	.align		4
        /*008c*/ 	.byte	0x03, 0x1b
        /*008e*/ 	.short	0x00ff


	//----- nvinfo : EIATTR_NUM_BARRIERS
	.align		4
        /*0090*/ 	.byte	0x02, 0x4c
        /*0092*/ 	.byte	0x01
	.zero		1


	//----- nvinfo : EIATTR_MERCURY_ISA_VERSION
	.align		4
        /*0094*/ 	.byte	0x03, 0x5f
        /*0096*/ 	.short	0x0101


	//----- nvinfo : EIATTR_VRC_CTA_INIT_COUNT
	.align		4
        /*0098*/ 	.byte	0x02, 0x4a
	.zero		1
	.zero		1


	//----- nvinfo : EIATTR_EXIT_INSTR_OFFSETS
	.align		4
        /*009c*/ 	.byte	0x04, 0x1c
        /*009e*/ 	.short	(.L_29 - .L_28)


	//   ....[0]....
.L_28:
        /*00a0*/ 	.word	0x00002f50


	//----- nvinfo : EIATTR_CRS_STACK_SIZE
	.align		4
.L_29:
        /*00a4*/ 	.byte	0x04, 0x1e
        /*00a6*/ 	.short	(.L_31 - .L_30)
.L_30:
        /*00a8*/ 	.word	0x00000000


	//----- nvinfo : EIATTR_CBANK_PARAM_SIZE
	.align		4
.L_31:
        /*00ac*/ 	.byte	0x03, 0x19
        /*00ae*/ 	.short	0x0040


	//----- nvinfo : EIATTR_PARAM_CBANK
	.align		4
        /*00b0*/ 	.byte	0x04, 0x0a
        /*00b2*/ 	.short	(.L_33 - .L_32)
	.align		4
.L_32:
        /*00b4*/ 	.word	index@(.nv.constant0._Z6kernelPiPfS0_S0_fS0_S0_S0_)
        /*00b8*/ 	.short	0x0380
        /*00ba*/ 	.short	0x0040


	//----- nvinfo : EIATTR_SW_WAR
	.align		4
.L_33:
        /*00bc*/ 	.byte	0x04, 0x36
        /*00be*/ 	.short	(.L_35 - .L_34)
.L_34:
        /*00c0*/ 	.word	0x00000008
.L_35:


//--------------------- .nv.callgraph             --------------------------
	.section	.nv.callgraph,"",@"SHT_CUDA_CALLGRAPH"
	.align	4
	.sectionentsize	8
	.align		4
        /*0000*/ 	.word	0x00000000
	.align		4
        /*0004*/ 	.word	0xffffffff
	.align		4
        /*0008*/ 	.word	0x00000000
	.align		4
        /*000c*/ 	.word	0xfffffffe
	.align		4
        /*0010*/ 	.word	0x00000000
	.align		4
        /*0014*/ 	.word	0xfffffffd
	.align		4
        /*0018*/ 	.word	0x00000000
	.align		4
        /*001c*/ 	.word	0xfffffffc


//--------------------- .text._Z6kernelPiPfS0_S0_fS0_S0_S0_ --------------------------
	.section	.text._Z6kernelPiPfS0_S0_fS0_S0_S0_,"ax",@progbits
	.align	128
        .global         _Z6kernelPiPfS0_S0_fS0_S0_S0_
        .type           _Z6kernelPiPfS0_S0_fS0_S0_S0_,@function
        .size           _Z6kernelPiPfS0_S0_fS0_S0_S0_,(.L_x_25 - _Z6kernelPiPfS0_S0_fS0_S0_S0_)
        .other          _Z6kernelPiPfS0_S0_fS0_S0_S0_,@"STO_CUDA_ENTRY STV_DEFAULT"
_Z6kernelPiPfS0_S0_fS0_S0_S0_:
.text._Z6kernelPiPfS0_S0_fS0_S0_S0_:
[----:B------:R-:W-:Y:S01]  /*0000*/  LDC R1, c[0x0][0x37c] ;  /* 0x0000df00ff017b82 */ /* 0x000fe20000000800 */
[----:B------:R-:W0:Y:S07]  /*0010*/  S2R R3, SR_CTAID.X ;  /* 0x0000000000037919 */ /* 0x000e2e0000002500 */
[----:B------:R-:W1:Y:S01]  /*0020*/  LDC.64 R6, c[0x0][0x390] ;  /* 0x0000e400ff067b82 */ /* 0x000e620000000a00 */
[----:B------:R-:W2:Y:S01]  /*0030*/  LDCU.64 UR16, c[0x0][0x358] ;  /* 0x00006b00ff1077ac */ /* 0x000ea20008000a00 */
[----:B------:R-:W0:Y:S06]  /*0040*/  S2R R0, SR_TID.X ;  /* 0x0000000000007919 */ /* 0x000e2c0000002100 */
[----:B------:R-:W3:Y:S08]  /*0050*/  LDC R8, c[0x0][0x3a0] ;  /* 0x0000e800ff087b82 */ /* 0x000ef00000000800 */
[----:B------:R-:W4:Y:S01]  /*0060*/  LDC.64 R4, c[0x0][0x388] ;  /* 0x0000e200ff047b82 */ /* 0x000f220000000a00 */
[----:B0-----:R-:W-:-:S05]  /*0070*/  LEA R24, R3, R0, 0x7 ;  /* 0x0000000003187211 */ /* 0x001fca00078e38ff */
[----:B-1----:R-:W-:-:S04]  /*0080*/  IMAD.WIDE R6, R24, 0x4, R6 ;  /* 0x0000000418067825 */ /* 0x002fc800078e0206 */
[----:B---3--:R-:W-:Y:S01]  /*0090*/  FMUL R8, R8, R8 ;  /* 0x0000000808087220 */ /* 0x008fe20000400000 */
[----:B----4-:R-:W-:Y:S01]  /*00a0*/  IMAD.WIDE R4, R24, 0x4, R4 ;  /* 0x0000000418047825 */ /* 0x010fe200078e0204 */
[----:B--2---:R-:W5:Y:S02]  /*00b0*/  LDG.E R22, desc[UR16][R6.64] ;  /* 0x0000001006167981 */ /* 0x004f64000c1e1900 */
[----:B------:R-:W0:Y:S01]  /*00c0*/  MUFU.RCP R9, R8 ;  /* 0x0000000800097308 */ /* 0x000e220000001000 */
[----:B------:R-:W-:Y:S01]  /*00d0*/  UMOV UR4, 0x3f000000 ;  /* 0x3f00000000047882 */ /* 0x000fe20000000000 */
[----:B------:R1:W5:Y:S02]  /*00e0*/  LDG.E R23, desc[UR16][R4.64] ;  /* 0x0000001004177981 */ /* 0x000364000c1e1900 */
[----:B-1----:R-:W-:Y:S01]  /*00f0*/  MOV R5, UR4 ;  /* 0x0000000400057c02 */ /* 0x002fe20008000f00 */
[----:B0-----:R-:W-:-:S03]  /*0100*/  FFMA R2, -R8, R9, 1 ;  /* 0x3f80000008027423 */ /* 0x001fc60000000109 */
[----:B------:R-:W0:Y:S01]  /*0110*/  FCHK P0, R5, R8 ;  /* 0x0000000805007302 */ /* 0x000e220000000000 */
[----:B------:R-:W-:-:S04]  /*0120*/  FFMA R2, R9, R2, R9 ;  /* 0x0000000209027223 */ /* 0x000fc80000000009 */
[----:B------:R-:W-:-:S04]  /*0130*/  FFMA R9, R2, 0.5, RZ ;  /* 0x3f00000002097823 */ /* 0x000fc800000000ff */
[----:B------:R-:W-:-:S04]  /*0140*/  FFMA R10, -R8, R9, 0.5 ;  /* 0x3f000000080a7423 */ /* 0x000fc80000000109 */
[----:B------:R-:W-:-:S05]  /*0150*/  FFMA R10, R2, R10, R9 ;  /* 0x0000000a020a7223 */ /* 0x000fca0000000009 */
[----:B------:R-:W-:Y:S01]  /*0160*/  R2UR UR6, R10 ;  /* 0x000000000a0672ca */ /* 0x000fe200000e0000 */
[----:B0-----:R-:W-:-:S14]  /*0170*/  @!P0 BRA `(.L_x_0) ;  /* 0x00000000000c8947 */ /* 0x001fdc0003800000 */
[----:B------:R-:W-:-:S07]  /*0180*/  MOV R4, 0x1a0 ;  /* 0x000001a000047802 */ /* 0x000fce0000000f00 */
[----:B-----5:R-:W-:Y:S05]  /*0190*/  CALL.REL.NOINC `($__internal_1_$__cuda_sm3x_div_rn_noftz_f32_slowpath) ;  /* 0x0000003000b47944 */ /* 0x020fea0003c00000 */
[----:B------:R-:W-:-:S05]  /*01a0*/  UMOV UR6, UR4 ;  /* 0x0000000400067c82 */ /* 0x000fca0008000000 */
.L_x_0:
[----:B------:R-:W0:Y:S02]  /*01b0*/  LDC.64 R4, c[0x0][0x380] ;  /* 0x0000e000ff047b82 */ /* 0x000e240000000a00 */
[----:B0-----:R-:W-:-:S05]  /*01c0*/  IMAD.WIDE.U32 R2, R3, 0x4, R4 ;  /* 0x0000000403027825 */ /* 0x001fca00078e0004 */
[----:B------:R-:W2:Y:S04]  /*01d0*/  LDG.E R5, desc[UR16][R2.64] ;  /* 0x0000001002057981 */ /* 0x000ea8000c1e1900 */
[----:B------:R0:W3:Y:S01]  /*01e0*/  LDG.E R4, desc[UR16][R2.64+0x4] ;  /* 0x0000041002047981 */ /* 0x0000e2000c1e1900 */
[----:B------:R-:W1:Y:S01]  /*01f0*/  S2UR UR11, SR_CgaCtaId ;  /* 0x00000000000b79c3 */ /* 0x000e620000008800 */
[----:B------:R-:W-:Y:S01]  /*0200*/  UMOV UR4, 0x400 ;  /* 0x0000040000047882 */ /* 0x000fe20000000000 */
[----:B------:R-:W-:Y:S01]  /*0210*/  HFMA2 R17, -RZ, RZ, 0, 0 ;  /* 0x00000000ff117431 */ /* 0x000fe200000001ff */
[----:B------:R-:W-:-:S04]  /*0220*/  UIADD3 UR5, UPT, UPT, UR4, 0x200, URZ ;  /* 0x0000020004057890 */ /* 0x000fc8000fffe0ff */
[----:B-1----:R-:W-:Y:S02]  /*0230*/  ULEA UR10, UR11, UR5, 0x18 ;  /* 0x000000050b0a7291 */ /* 0x002fe4000f8ec0ff */
[----:B------:R-:W-:Y:S02]  /*0240*/  ULEA UR9, UR11, UR4, 0x18 ;  /* 0x000000040b097291 */ /* 0x000fe4000f8ec0ff */
[----:B------:R-:W-:Y:S02]  /*0250*/  UIADD3 UR4, UPT, UPT, UR4, 0x400, URZ ;  /* 0x0000040004047890 */ /* 0x000fe4000fffe0ff */
[C---:B------:R-:W-:Y:S02]  /*0260*/  LEA R20, R0.reuse, UR10, 0x2 ;  /* 0x0000000a00147c11 */ /* 0x040fe4000f8e10ff */
[----:B------:R-:W-:Y:S01]  /*0270*/  ULEA UR11, UR11, UR4, 0x18 ;  /* 0x000000040b0b7291 */ /* 0x000fe2000f8ec0ff */
[----:B------:R-:W-:Y:S02]  /*0280*/  LEA R21, R0, UR9, 0x2 ;  /* 0x0000000900157c11 */ /* 0x000fe4000f8e10ff */
[----:B------:R-:W-:-:S03]  /*0290*/  UMOV UR4, URZ ;  /* 0x000000ff00047c82 */ /* 0x000fc60008000000 */
[----:B0-----:R-:W-:Y:S02]  /*02a0*/  LEA R3, R0, UR11, 0x2 ;  /* 0x0000000b00037c11 */ /* 0x001fe4000f8e10ff */
[----:B--2---:R-:W-:Y:S02]  /*02b0*/  R2UR UR7, R5 ;  /* 0x00000000050772ca */ /* 0x004fe400000e0000 */
[----:B---3--:R-:W-:-:S13]  /*02c0*/  R2UR UR8, R4 ;  /* 0x00000000040872ca */ /* 0x008fda00000e0000 */
[----:B------:R-:W-:-:S04]  /*02d0*/  UIADD3 UR5, UPT, UPT, -UR7, UR8, URZ ;  /* 0x0000000807057290 */ /* 0x000fc8000fffe1ff */
[----:B------:R-:W-:-:S09]  /*02e0*/  UISETP.GE.AND UP0, UPT, UR5, 0x81, UPT ;  /* 0x000000810500788c */ /* 0x000fd2000bf06270 */
[----:B------:R-:W-:Y:S05]  /*02f0*/  BRA.U !UP0, `(.L_x_1) ;  /* 0x0000001d08f87547 */ /* 0x000fea000b800000 */
[----:B------:R-:W-:Y:S01]  /*0300*/  UIADD3 UR5, UPT, UPT, UR5, 0x7f, URZ ;  /* 0x0000007f05057890 */ /* 0x000fe2000fffe0ff */
[----:B------:R-:W-:Y:S01]  /*0310*/  MOV R17, RZ ;  /* 0x000000ff00117202 */ /* 0x000fe20000000f00 */
[----:B------:R-:W-:Y:S02]  /*0320*/  UMOV UR4, URZ ;  /* 0x000000ff00047c82 */ /* 0x000fe40008000000 */
[----:B------:R-:W-:-:S12]  /*0330*/  ULEA.HI UR5, UR5, 0xfffffffe, URZ, 0x19 ;  /* 0xfffffffe05057891 */ /* 0x000fd8000f8fc8ff */
.L_x_3:
[----:B------:R-:W0:Y:S01]  /*0340*/  LDC.64 R8, c[0x0][0x3a8] ;  /* 0x0000ea00ff087b82 */ /* 0x000e220000000a00 */
[----:B------:R-:W-:Y:S02]  /*0350*/  IADD3 R11, PT, PT, R0, UR7, RZ ;  /* 0x00000007000b7c10 */ /* 0x000fe4000fffe0ff */
[----:B------:R-:W-:-:S04]  /*0360*/  MOV R2, UR4 ;  /* 0x0000000400027c02 */ /* 0x000fc80008000f00 */
[----:B------:R-:W-:Y:S01]  /*0370*/  LEA R11, R2, R11, 0x7 ;  /* 0x0000000b020b7211 */ /* 0x000fe200078e38ff */
[----:B------:R-:W1:Y:S08]  /*0380*/  LDC.64 R6, c[0x0][0x3b0] ;  /* 0x0000ec00ff067b82 */ /* 0x000e700000000a00 */
[----:B------:R-:W2:Y:S01]  /*0390*/  LDC.64 R4, c[0x0][0x3b8] ;  /* 0x0000ee00ff047b82 */ /* 0x000ea20000000a00 */
[----:B0-----:R-:W-:-:S07]  /*03a0*/  IMAD.WIDE R8, R11, 0x4, R8 ;  /* 0x000000040b087825 */ /* 0x001fce00078e0208 */
[----:B------:R-:W-:Y:S01]  /*03b0*/  BAR.SYNC.DEFER_BLOCKING 0x0 ;  /* 0x0000000000007b1d */ /* 0x000fe20000010000 */
[----:B-1----:R-:W-:-:S04]  /*03c0*/  IMAD.WIDE R6, R11, 0x4, R6 ;  /* 0x000000040b067825 */ /* 0x002fc800078e0206 */
[----:B--2---:R-:W-:Y:S01]  /*03d0*/  IMAD.WIDE R4, R11, 0x4, R4 ;  /* 0x000000040b047825 */ /* 0x004fe200078e0204 */
[----:B------:R-:W2:Y:S04]  /*03e0*/  LDG.E R8, desc[UR16][R8.64] ;  /* 0x0000001008087981 */ /* 0x000ea8000c1e1900 */
[----:B------:R-:W3:Y:S04]  /*03f0*/  LDG.E R7, desc[UR16][R6.64] ;  /* 0x0000001006077981 */ /* 0x000ee8000c1e1900 */
[----:B------:R-:W4:Y:S01]  /*0400*/  LDG.E R4, desc[UR16][R4.64] ;  /* 0x0000001004047981 */ /* 0x000f22000c1e1900 */
[----:B------:R-:W0:Y:S01]  /*0410*/  S2UR UR13, SR_CgaCtaId ;  /* 0x00000000000d79c3 */ /* 0x000e220000008800 */
[----:B------:R-:W-:Y:S01]  /*0420*/  UMOV UR10, 0x400 ;  /* 0x00000400000a7882 */ /* 0x000fe20000000000 */
[----:B------:R-:W-:Y:S01]  /*0430*/  UIADD3 UR12, UPT, UPT, UR4, 0x1, URZ ;  /* 0x00000001040c7890 */ /* 0x000fe2000fffe0ff */
[----:B------:R-:W-:Y:S01]  /*0440*/  HFMA2 R2, -RZ, RZ, 0, 3.814697265625e-06 ;  /* 0x00000040ff027431 */ /* 0x000fe200000001ff */
[----:B------:R-:W-:-:S02]  /*0450*/  UIADD3 UR11, UPT, UPT, UR10, 0x200, URZ ;  /* 0x000002000a0b7890 */ /* 0x000fc4000fffe0ff */
[----:B------:R-:W-:Y:S02]  /*0460*/  UIADD3 UR14, UPT, UPT, UR10, 0x400, URZ ;  /* 0x000004000a0e7890 */ /* 0x000fe4000fffe0ff */
[----:B------:R-:W-:-:S03]  /*0470*/  UISETP.NE.AND UP0, UPT, UR4, UR5, UPT ;  /* 0x000000050400728c */ /* 0x000fc6000bf05270 */
[----:B------:R-:W-:Y:S01]  /*0480*/  UMOV UR4, UR12 ;  /* 0x0000000c00047c82 */ /* 0x000fe20008000000 */
[----:B0-----:R-:W-:Y:S02]  /*0490*/  ULEA UR10, UR13, UR11, 0x18 ;  /* 0x0000000b0d0a7291 */ /* 0x001fe4000f8ec0ff */
[----:B------:R-:W-:Y:S01]  /*04a0*/  ULEA UR11, UR13, UR14, 0x18 ;  /* 0x0000000e0d0b7291 */ /* 0x000fe2000f8ec0ff */
[----:B--2---:R0:W-:Y:S04]  /*04b0*/  STS [R21], R8 ;  /* 0x0000000815007388 */ /* 0x0041e80000000800 */
[----:B---3--:R0:W-:Y:S04]  /*04c0*/  STS [R20], R7 ;  /* 0x0000000714007388 */ /* 0x0081e80000000800 */
[----:B----4-:R0:W-:Y:S01]  /*04d0*/  STS [R3], R4 ;  /* 0x0000000403007388 */ /* 0x0101e20000000800 */
[----:B------:R-:W-:Y:S06]  /*04e0*/  BAR.SYNC.DEFER_BLOCKING 0x0 ;  /* 0x0000000000007b1d */ /* 0x000fec0000010000 */
.L_x_2:
[----:B0-----:R-:W0:Y:S01]  /*04f0*/  LDS.128 R4, [R2+UR10+-0x40] ;  /* 0xffffc00a02047984 */ /* 0x001e220008000c00 */
[----:B------:R-:W-:Y:S02]  /*0500*/  MOV R25, 0x3f000000 ;  /* 0x3f00000000197802 */ /* 0x000fe40000000f00 */
[----:B------:R-:W-:Y:S01]  /*0510*/  MOV R26, 0x437c0000 ;  /* 0x437c0000001a7802 */ /* 0x000fe20000000f00 */
[----:B------:R-:W1:Y:S01]  /*0520*/  LDS.128 R12, [R2+UR9+-0x40] ;  /* 0xffffc009020c7984 */ /* 0x000e620008000c00 */
[C---:B0----5:R-:W-:Y:S01]  /*0530*/  FADD R4, R22.reuse, -R4 ;  /* 0x8000000416047221 */ /* 0x061fe20000000000 */
[C---:B------:R-:W-:Y:S01]  /*0540*/  FADD R5, R22.reuse, -R5 ;  /* 0x8000000516057221 */ /* 0x040fe20000000000 */
[----:B------:R-:W-:Y:S01]  /*0550*/  FADD R16, R22, -R6 ;  /* 0x8000000616107221 */ /* 0x000fe20000000000 */
[C---:B-1----:R-:W-:Y:S01]  /*0560*/  FADD R12, R23.reuse, -R12 ;  /* 0x8000000c170c7221 */ /* 0x042fe20000000000 */
[----:B------:R-:W-:Y:S01]  /*0570*/  FMUL R9, R4, R4 ;  /* 0x0000000404097220 */ /* 0x000fe20000400000 */
[----:B------:R-:W-:Y:S01]  /*0580*/  FADD R13, R23, -R13 ;  /* 0x8000000d170d7221 */ /* 0x000fe20000000000 */
[----:B------:R-:W-:Y:S01]  /*0590*/  FMUL R8, R5, R5 ;  /* 0x0000000505087220 */ /* 0x000fe20000400000 */
[----:B------:R-:W-:Y:S01]  /*05a0*/  FADD R14, R23, -R14 ;  /* 0x8000000e170e7221 */ /* 0x000fe20000000000 */
[----:B------:R-:W-:Y:S01]  /*05b0*/  FFMA R4, R12, R12, R9 ;  /* 0x0000000c0c047223 */ /* 0x000fe20000000009 */
[----:B------:R-:W-:Y:S01]  /*05c0*/  FMUL R27, R16, R16 ;  /* 0x00000010101b7220 */ /* 0x000fe20000400000 */
[----:B------:R-:W-:Y:S01]  /*05d0*/  FFMA R8, R13, R13, R8 ;  /* 0x0000000d0d087223 */ /* 0x000fe20000000008 */
[----:B------:R-:W-:Y:S01]  /*05e0*/  FADD R16, R23, -R15 ;  /* 0x8000000f17107221 */ /* 0x000fe20000000000 */
[----:B------:R-:W-:Y:S01]  /*05f0*/  FMUL R4, R4, -UR6 ;  /* 0x8000000604047c20 */ /* 0x000fe20008400000 */
[----:B------:R-:W-:Y:S01]  /*0600*/  FFMA R14, R14, R14, R27 ;  /* 0x0000000e0e0e7223 */ /* 0x000fe2000000001b */
[----:B------:R-:W-:-:S02]  /*0610*/  FMUL R12, R8, -UR6 ;  /* 0x80000006080c7c20 */ /* 0x000fc40008400000 */
[--C-:B------:R-:W-:Y:S01]  /*0620*/  FFMA.SAT R5, R4, 0.0057249800302088260651, R25.reuse ;  /* 0x3bbb989d04057823 */ /* 0x100fe20000002019 */
[----:B------:R-:W0:Y:S01]  /*0630*/  LDS.128 R8, [R2+UR11+-0x40] ;  /* 0xffffc00b02087984 */ /* 0x000e220008000c00 */
[--C-:B------:R-:W-:Y:S01]  /*0640*/  FFMA.SAT R19, R12, 0.0057249800302088260651, R25.reuse ;  /* 0x3bbb989d0c137823 */ /* 0x100fe20000002019 */
[----:B------:R-:W-:Y:S01]  /*0650*/  FMUL R14, R14, -UR6 ;  /* 0x800000060e0e7c20 */ /* 0x000fe20008400000 */
[-C--:B------:R-:W-:Y:S02]  /*0660*/  FFMA.RM R5, R5, R26.reuse, 12582913 ;  /* 0x4b40000105057423 */ /* 0x080fe4000000401a */
[----:B------:R-:W-:Y:S01]  /*0670*/  FFMA.RM R6, R19, R26, 12582913 ;  /* 0x4b40000113067423 */ /* 0x000fe2000000401a */
[----:B------:R-:W-:Y:S01]  /*0680*/  FFMA.SAT R27, R14, 0.0057249800302088260651, R25 ;  /* 0x3bbb989d0e1b7823 */ /* 0x000fe20000002019 */
[----:B------:R-:W-:Y:S02]  /*0690*/  FADD R13, R5, -12583039 ;  /* 0xcb40007f050d7421 */ /* 0x000fe40000000000 */
[C---:B------:R-:W-:Y:S01]  /*06a0*/  FADD R19, R6.reuse, -12583039 ;  /* 0xcb40007f06137421 */ /* 0x040fe20000000000 */
[----:B------:R-:W-:Y:S01]  /*06b0*/  SHF.L.U32 R15, R6, 0x17, RZ ;  /* 0x00000017060f7819 */ /* 0x000fe200000006ff */
[----:B------:R-:W-:-:S02]  /*06c0*/  FFMA R13, R4, 1.4426950216293334961, -R13 ;  /* 0x3fb8aa3b040d7823 */ /* 0x000fc4000000080d */
[----:B------:R-:W-:Y:S02]  /*06d0*/  FFMA R19, R12, 1.4426950216293334961, -R19 ;  /* 0x3fb8aa3b0c137823 */ /* 0x000fe40000000813 */
[----:B------:R-:W-:Y:S01]  /*06e0*/  FFMA R13, R4, 1.925963033500011079e-08, R13 ;  /* 0x32a57060040d7823 */ /* 0x000fe2000000000d */
[----:B------:R-:W-:Y:S01]  /*06f0*/  FFMA.RM R4, R27, R26, 12582913 ;  /* 0x4b4000011b047423 */ /* 0x000fe2000000401a */
[----:B------:R-:W-:Y:S01]  /*0700*/  FFMA R19, R12, 1.925963033500011079e-08, R19 ;  /* 0x32a570600c137823 */ /* 0x000fe20000000013 */
[----:B------:R-:W-:Y:S02]  /*0710*/  FADD R12, R22, -R7 ;  /* 0x80000007160c7221 */ /* 0x000fe40000000000 */
[----:B------:R-:W-:Y:S01]  /*0720*/  FADD R7, R4, -12583039 ;  /* 0xcb40007f04077421 */ /* 0x000fe20000000000 */
[----:B------:R-:W1:Y:S01]  /*0730*/  MUFU.EX2 R13, R13 ;  /* 0x0000000d000d7308 */ /* 0x000e620000000800 */
[----:B------:R-:W-:Y:S01]  /*0740*/  FMUL R27, R12, R12 ;  /* 0x0000000c0c1b7220 */ /* 0x000fe20000400000 */
[----:B------:R-:W-:Y:S01]  /*0750*/  SHF.L.U32 R12, R5, 0x17, RZ ;  /* 0x00000017050c7819 */ /* 0x000fe200000006ff */
[----:B------:R-:W-:-:S02]  /*0760*/  FFMA R7, R14, 1.4426950216293334961, -R7 ;  /* 0x3fb8aa3b0e077823 */ /* 0x000fc40000000807 */
[----:B------:R-:W-:Y:S01]  /*0770*/  FFMA R5, R16, R16, R27 ;  /* 0x0000001010057223 */ /* 0x000fe2000000001b */
[----:B------:R-:W-:Y:S01]  /*0780*/  SHF.L.U32 R27, R4, 0x17, RZ ;  /* 0x00000017041b7819 */ /* 0x000fe200000006ff */
[----:B------:R-:W-:Y:S01]  /*0790*/  FFMA R6, R14, 1.925963033500011079e-08, R7 ;  /* 0x32a570600e067823 */ /* 0x000fe20000000007 */
[----:B------:R2:W3:Y:S08]  /*07a0*/  MUFU.EX2 R28, R19 ;  /* 0x00000013001c7308 */ /* 0x0004f00000000800 */
[----:B------:R-:W4:Y:S01]  /*07b0*/  MUFU.EX2 R6, R6 ;  /* 0x0000000600067308 */ /* 0x000f220000000800 */
[----:B-1----:R-:W-:-:S04]  /*07c0*/  FMUL R7, R12, R13 ;  /* 0x0000000d0c077220 */ /* 0x002fc80000400000 */
[----:B0-----:R-:W-:Y:S02]  /*07d0*/  FFMA R7, R8, R7, R17 ;  /* 0x0000000708077223 */ /* 0x001fe40000000011 */
[----:B--2---:R-:W0:Y:S01]  /*07e0*/  LDS.128 R16, [R2+UR9+-0x30] ;  /* 0xffffd00902107984 */ /* 0x004e220008000c00 */
[----:B---3--:R-:W-:-:S03]  /*07f0*/  FMUL R28, R15, R28 ;  /* 0x0000001c0f1c7220 */ /* 0x008fc60000400000 */
[----:B------:R-:W1:Y:S01]  /*0800*/  LDS.128 R12, [R2+UR10+-0x30] ;  /* 0xffffd00a020c7984 */ /* 0x000e620008000c00 */
[----:B------:R-:W-:Y:S01]  /*0810*/  FFMA R28, R28, R9, R7 ;  /* 0x000000091c1c7223 */ /* 0x000fe20000000007 */
[----:B----4-:R-:W-:-:S04]  /*0820*/  FMUL R27, R27, R6 ;  /* 0x000000061b1b7220 */ /* 0x010fc80000400000 */
[----:B------:R-:W-:Y:S01]  /*0830*/  FFMA R10, R27, R10, R28 ;  /* 0x0000000a1b0a7223 */ /* 0x000fe2000000001c */
[C---:B0-----:R-:W-:Y:S01]  /*0840*/  FADD R16, R23.reuse, -R16 ;  /* 0x8000001017107221 */ /* 0x041fe20000000000 */
[C---:B------:R-:W-:Y:S01]  /*0850*/  FADD R17, R23.reuse, -R17 ;  /* 0x8000001117117221 */ /* 0x040fe20000000000 */
[C---:B------:R-:W-:Y:S01]  /*0860*/  FADD R18, R23.reuse, -R18 ;  /* 0x8000001217127221 */ /* 0x040fe20000000000 */
[----:B------:R-:W-:Y:S01]  /*0870*/  FADD R19, R23, -R19 ;  /* 0x8000001317137221 */ /* 0x000fe20000000000 */
[C---:B-1----:R-:W-:Y:S01]  /*0880*/  FADD R12, R22.reuse, -R12 ;  /* 0x8000000c160c7221 */ /* 0x042fe20000000000 */
[C---:B------:R-:W-:Y:S01]  /*0890*/  FADD R13, R22.reuse, -R13 ;  /* 0x8000000d160d7221 */ /* 0x040fe20000000000 */
[C---:B------:R-:W-:Y:S01]  /*08a0*/  FADD R14, R22.reuse, -R14 ;  /* 0x8000000e160e7221 */ /* 0x040fe20000000000 */
[----:B------:R-:W-:Y:S01]  /*08b0*/  FADD R15, R22, -R15 ;  /* 0x8000000f160f7221 */ /* 0x000fe20000000000 */
[----:B------:R-:W-:Y:S01]  /*08c0*/  FMUL R29, R12, R12 ;  /* 0x0000000c0c1d7220 */ /* 0x000fe20000400000 */
[----:B------:R-:W-:-:S03]  /*08d0*/  FMUL R6, R13, R13 ;  /* 0x0000000d0d067220 */ /* 0x000fc60000400000 */
[----:B------:R-:W-:Y:S01]  /*08e0*/  FFMA R4, R16, R16, R29 ;  /* 0x0000001010047223 */ /* 0x000fe2000000001d */
[----:B------:R-:W-:Y:S01]  /*08f0*/  FMUL R16, R5, -UR6 ;  /* 0x8000000605107c20 */ /* 0x000fe20008400000 */
[----:B------:R-:W-:Y:S01]  /*0900*/  FFMA R6, R17, R17, R6 ;  /* 0x0000001111067223 */ /* 0x000fe20000000006 */
[----:B------:R-:W-:Y:S01]  /*0910*/  FMUL R17, R14, R14 ;  /* 0x0000000e0e117220 */ /* 0x000fe20000400000 */
[----:B------:R-:W-:Y:S01]  /*0920*/  FMUL R4, R4, -UR6 ;  /* 0x8000000604047c20 */ /* 0x000fe20008400000 */
[----:B------:R-:W-:Y:S01]  /*0930*/  FFMA.SAT R5, R16, 0.0057249800302088260651, R25 ;  /* 0x3bbb989d10057823 */ /* 0x000fe20000002019 */
[----:B------:R-:W-:Y:S01]  /*0940*/  FMUL R12, R6, -UR6 ;  /* 0x80000006060c7c20 */ /* 0x000fe20008400000 */
[----:B------:R-:W-:Y:S01]  /*0950*/  FFMA R14, R18, R18, R17 ;  /* 0x00000012120e7223 */ /* 0x000fe20000000011 */
[--C-:B------:R-:W-:Y:S01]  /*0960*/  FFMA.SAT R9, R4, 0.0057249800302088260651, R25.reuse ;  /* 0x3bbb989d04097823 */ /* 0x100fe20000002019 */
[-C--:B------:R-:W-:Y:S01]  /*0970*/  FFMA.RM R8, R5, R26.reuse, 12582913 ;  /* 0x4b40000105087423 */ /* 0x080fe2000000401a */
[--C-:B------:R-:W-:Y:S01]  /*0980*/  FFMA.SAT R13, R12, 0.0057249800302088260651, R25.reuse ;  /* 0x3bbb989d0c0d7823 */ /* 0x100fe20000002019 */
[----:B------:R-:W-:Y:S01]  /*0990*/  FMUL R14, R14, -UR6 ;  /* 0x800000060e0e7c20 */ /* 0x000fe20008400000 */
[-C--:B------:R-:W-:Y:S01]  /*09a0*/  FFMA.RM R9, R9, R26.reuse, 12582913 ;  /* 0x4b40000109097423 */ /* 0x080fe2000000401a */
[----:B------:R-:W-:Y:S01]  /*09b0*/  FADD R5, R8, -12583039 ;  /* 0xcb40007f08057421 */ /* 0x000fe20000000000 */
[----:B------:R-:W-:Y:S01]  /*09c0*/  FFMA.RM R13, R13, R26, 12582913 ;  /* 0x4b4000010d0d7423 */ /* 0x000fe2000000401a */
[----:B------:R-:W-:Y:S01]  /*09d0*/  FFMA.SAT R29, R14, 0.0057249800302088260651, R25 ;  /* 0x3bbb989d0e1d7823 */ /* 0x000fe20000002019 */
[----:B------:R-:W-:Y:S01]  /*09e0*/  FADD R7, R9, -12583039 ;  /* 0xcb40007f09077421 */ /* 0x000fe20000000000 */
[----:B------:R-:W-:Y:S01]  /*09f0*/  FFMA R5, R16, 1.4426950216293334961, -R5 ;  /* 0x3fb8aa3b10057823 */ /* 0x000fe20000000805 */
[C---:B------:R-:W-:Y:S01]  /*0a00*/  FADD R27, R13.reuse, -12583039 ;  /* 0xcb40007f0d1b7421 */ /* 0x040fe20000000000 */
[----:B------:R-:W-:Y:S01]  /*0a10*/  SHF.L.U32 R13, R13, 0x17, RZ ;  /* 0x000000170d0d7819 */ /* 0x000fe200000006ff */
[----:B------:R-:W-:Y:S01]  /*0a20*/  FFMA R7, R4, 1.4426950216293334961, -R7 ;  /* 0x3fb8aa3b04077823 */ /* 0x000fe20000000807 */
[----:B------:R-:W-:Y:S01]  /*0a30*/  FFMA R16, R16, 1.925963033500011079e-08, R5 ;  /* 0x32a5706010107823 */ /* 0x000fe20000000005 */
[----:B------:R-:W-:-:S02]  /*0a40*/  FFMA R27, R12, 1.4426950216293334961, -R27 ;  /* 0x3fb8aa3b0c1b7823 */ /* 0x000fc4000000081b */
[----:B------:R-:W-:Y:S02]  /*0a50*/  FFMA R17, R4, 1.925963033500011079e-08, R7 ;  /* 0x32a5706004117823 */ /* 0x000fe40000000007 */
[----:B------:R-:W0:Y:S01]  /*0a60*/  LDS.128 R4, [R2+UR11+-0x30] ;  /* 0xffffd00b02047984 */ /* 0x000e220008000c00 */
[----:B------:R-:W1:Y:S01]  /*0a70*/  MUFU.EX2 R16, R16 ;  /* 0x0000001000107308 */ /* 0x000e620000000800 */
[----:B------:R-:W-:Y:S01]  /*0a80*/  FFMA R28, R12, 1.925963033500011079e-08, R27 ;  /* 0x32a570600c1c7823 */ /* 0x000fe2000000001b */
[----:B------:R-:W-:Y:S01]  /*0a90*/  SHF.L.U32 R27, R8, 0x17, RZ ;  /* 0x00000017081b7819 */ /* 0x000fe200000006ff */
[----:B------:R-:W-:-:S05]  /*0aa0*/  FFMA.RM R8, R29, R26, 12582913 ;  /* 0x4b4000011d087423 */ /* 0x000fca000000401a */
[----:B------:R-:W2:Y:S08]  /*0ab0*/  MUFU.EX2 R12, R17 ;  /* 0x00000011000c7308 */ /* 0x000eb00000000800 */
[----:B------:R-:W3:Y:S01]  /*0ac0*/  MUFU.EX2 R28, R28 ;  /* 0x0000001c001c7308 */ /* 0x000ee20000000800 */
[----:B-1----:R-:W-:-:S04]  /*0ad0*/  FMUL R27, R27, R16 ;  /* 0x000000101b1b7220 */ /* 0x002fc80000400000 */
[----:B------:R-:W-:Y:S01]  /*0ae0*/  FFMA R11, R27, R11, R10 ;  /* 0x0000000b1b0b7223 */ /* 0x000fe2000000000a */
[----:B------:R-:W-:Y:S01]  /*0af0*/  FADD R27, R8, -12583039 ;  /* 0xcb40007f081b7421 */ /* 0x000fe20000000000 */
[----:B------:R-:W-:Y:S01]  /*0b00*/  FMUL R10, R15, R15 ;  /* 0x0000000f0f0a7220 */ /* 0x000fe20000400000 */
[----:B------:R-:W-:Y:S02]  /*0b10*/  SHF.L.U32 R15, R9, 0x17, RZ ;  /* 0x00000017090f7819 */ /* 0x000fe400000006ff */
[C---:B------:R-:W-:Y:S01]  /*0b20*/  FFMA R27, R14.reuse, 1.4426950216293334961, -R27 ;  /* 0x3fb8aa3b0e1b7823 */ /* 0x040fe2000000081b */
[----:B------:R-:W-:Y:S02]  /*0b30*/  FFMA R9, R19, R19, R10 ;  /* 0x0000001313097223 */ /* 0x000fe4000000000a */
[----:B--2---:R-:W-:Y:S01]  /*0b40*/  FMUL R16, R15, R12 ;  /* 0x0000000c0f107220 */ /* 0x004fe20000400000 */
[----:B------:R-:W-:Y:S01]  /*0b50*/  FFMA R10, R14, 1.925963033500011079e-08, R27 ;  /* 0x32a570600e0a7823 */ /* 0x000fe2000000001b */
[----:B------:R-:W-:Y:S01]  /*0b60*/  SHF.L.U32 R27, R8, 0x17, RZ ;  /* 0x00000017081b7819 */ /* 0x000fe200000006ff */
[----:B---3--:R-:W-:-:S02]  /*0b70*/  FMUL R28, R13, R28 ;  /* 0x0000001c0d1c7220 */ /* 0x008fc40000400000 */
[----:B------:R-:W1:Y:S02]  /*0b80*/  LDS.128 R12, [R2+UR10+-0x20] ;  /* 0xffffe00a020c7984 */ /* 0x000e640008000c00 */
[----:B------:R-:W2:Y:S01]  /*0b90*/  MUFU.EX2 R10, R10 ;  /* 0x0000000a000a7308 */ /* 0x000ea20000000800 */
[----:B0-----:R-:W-:Y:S02]  /*0ba0*/  FFMA R11, R4, R16, R11 ;  /* 0x00000010040b7223 */ /* 0x001fe4000000000b */
[----:B------:R-:W0:Y:S02]  /*0bb0*/  LDS.128 R16, [R2+UR9+-0x20] ;  /* 0xffffe00902107984 */ /* 0x000e240008000c00 */
[----:B------:R-:W-:Y:S01]  /*0bc0*/  FFMA R28, R28, R5, R11 ;  /* 0x000000051c1c7223 */ /* 0x000fe2000000000b */
[----:B--2---:R-:W-:-:S04]  /*0bd0*/  FMUL R27, R27, R10 ;  /* 0x0000000a1b1b7220 */ /* 0x004fc80000400000 */
[----:B------:R-:W-:Y:S01]  /*0be0*/  FFMA R6, R27, R6, R28 ;  /* 0x000000061b067223 */ /* 0x000fe2000000001c */
[C---:B-1----:R-:W-:Y:S01]  /*0bf0*/  FADD R12, R22.reuse, -R12 ;  /* 0x8000000c160c7221 */ /* 0x042fe20000000000 */
[C---:B------:R-:W-:Y:S01]  /*0c00*/  FADD R13, R22.reuse, -R13 ;  /* 0x8000000d160d7221 */ /* 0x040fe20000000000 */
[C---:B------:R-:W-:Y:S01]  /*0c10*/  FADD R14, R22.reuse, -R14 ;  /* 0x8000000e160e7221 */ /* 0x040fe20000000000 */
[----:B------:R-:W-:Y:S01]  /*0c20*/  FADD R15, R22, -R15 ;  /* 0x8000000f160f7221 */ /* 0x000fe20000000000 */
[----:B------:R-:W-:Y:S01]  /*0c30*/  FMUL R29, R12, R12 ;  /* 0x0000000c0c1d7220 */ /* 0x000fe20000400000 */
[----:B------:R-:W-:Y:S01]  /*0c40*/  FMUL R10, R13, R13 ;  /* 0x0000000d0d0a7220 */ /* 0x000fe20000400000 */
[C---:B0-----:R-:W-:Y:S01]  /*0c50*/  FADD R16, R23.reuse, -R16 ;  /* 0x8000001017107221 */ /* 0x041fe20000000000 */
[C---:B------:R-:W-:Y:S01]  /*0c60*/  FADD R17, R23.reuse, -R17 ;  /* 0x8000001117117221 */ /* 0x040fe20000000000 */
[C---:B------:R-:W-:Y:S01]  /*0c70*/  FADD R18, R23.reuse, -R18 ;  /* 0x8000001217127221 */ /* 0x040fe20000000000 */
[----:B------:R-:W-:Y:S01]  /*0c80*/  FADD R19, R23, -R19 ;  /* 0x8000001317137221 */ /* 0x000fe20000000000 */
        /* <DEDUP_REMOVED lines=101> */
[----:B------:R-:W1:Y:S02]  /*12e0*/  LDS.128 R12, [R2+UR10] ;  /* 0x0000000a020c7984 */ /* 0x000e640008000c00 */
[----:B------:R-:W2:Y:S01]  /*12f0*/  MUFU.EX2 R10, R10 ;  /* 0x0000000a000a7308 */ /* 0x000ea20000000800 */
[----:B0-----:R-:W-:Y:S02]  /*1300*/  FFMA R11, R4, R16, R11 ;  /* 0x00000010040b7223 */ /* 0x001fe4000000000b */
[----:B------:R-:W0:Y:S02]  /*1310*/  LDS.128 R16, [R2+UR9] ;  /* 0x0000000902107984 */ /* 0x000e240008000c00 */
        /* <DEDUP_REMOVED lines=37> */
[----:B------:R-:W0:Y:S01]  /*1570*/  LDS.128 R8, [R2+UR11] ;  /* 0x0000000b02087984 */ /* 0x000e220008000c00 */
        /* <DEDUP_REMOVED lines=17> */
[----:B------:R-:W1:Y:S02]  /*1690*/  LDS.128 R12, [R2+UR10+0x10] ;  /* 0x0000100a020c7984 */ /* 0x000e640008000c00 */
[----:B------:R-:W2:Y:S01]  /*16a0*/  MUFU.EX2 R6, R6 ;  /* 0x0000000600067308 */ /* 0x000ea20000000800 */
[----:B0-----:R-:W-:Y:S02]  /*16b0*/  FFMA R7, R8, R16, R7 ;  /* 0x0000001008077223 */ /* 0x001fe40000000007 */
[----:B------:R-:W0:Y:S02]  /*16c0*/  LDS.128 R16, [R2+UR9+0x10] ;  /* 0x0000100902107984 */ /* 0x000e240008000c00 */
[----:B------:R-:W-:Y:S01]  /*16d0*/  FFMA R28, R28, R9, R7 ;  /* 0x000000091c1c7223 */ /* 0x000fe20000000007 */
[----:B--2---:R-:W-:-:S04]  /*16e0*/  FMUL R27, R27, R6 ;  /* 0x000000061b1b7220 */ /* 0x004fc80000400000 */
[----:B------:R-:W-:Y:S01]  /*16f0*/  FFMA R10, R27, R10, R28 ;  /* 0x0000000a1b0a7223 */ /* 0x000fe2000000001c */
[C---:B-1----:R-:W-:Y:S01]  /*1700*/  FADD R12, R22.reuse, -R12 ;  /* 0x8000000c160c7221 */ /* 0x042fe20000000000 */
[----:B------:R-:W-:-:S03]  /*1710*/  FADD R13, R22, -R13 ;  /* 0x8000000d160d7221 */ /* 0x000fc60000000000 */
[----:B------:R-:W-:Y:S01]  /*1720*/  FMUL R29, R12, R12 ;  /* 0x0000000c0c1d7220 */ /* 0x000fe20000400000 */
[----:B------:R-:W-:Y:S01]  /*1730*/  FMUL R12, R5, -UR6 ;  /* 0x80000006050c7c20 */ /* 0x000fe20008400000 */
[C---:B0-----:R-:W-:Y:S01]  /*1740*/  FADD R16, R23.reuse, -R16 ;  /* 0x8000001017107221 */ /* 0x041fe20000000000 */
[----:B------:R-:W-:Y:S01]  /*1750*/  FADD R17, R23, -R17 ;  /* 0x8000001117117221 */ /* 0x000fe20000000000 */
[----:B------:R-:W-:Y:S01]  /*1760*/  FMUL R6, R13, R13 ;  /* 0x0000000d0d067220 */ /* 0x000fe20000400000 */
[----:B------:R-:W-:Y:S01]  /*1770*/  FFMA.SAT R9, R12, 0.0057249800302088260651, R25 ;  /* 0x3bbb989d0c097823 */ /* 0x000fe20000002019 */
[----:B------:R-:W-:Y:S01]  /*1780*/  FFMA R4, R16, R16, R29 ;  /* 0x0000001010047223 */ /* 0x000fe2000000001d */
[----:B------:R-:W-:Y:S01]  /*1790*/  FADD R13, R22, -R14 ;  /* 0x8000000e160d7221 */ /* 0x000fe20000000000 */
[----:B------:R-:W-:Y:S01]  /*17a0*/  FFMA R6, R17, R17, R6 ;  /* 0x0000001111067223 */ /* 0x000fe20000000006 */
[----:B------:R-:W-:Y:S01]  /*17b0*/  FFMA.RM R9, R9, R26, 12582913 ;  /* 0x4b40000109097423 */ /* 0x000fe2000000401a */
[----:B------:R-:W-:Y:S01]  /*17c0*/  FMUL R4, R4, -UR6 ;  /* 0x8000000604047c20 */ /* 0x000fe20008400000 */
[----:B------:R-:W-:Y:S01]  /*17d0*/  FADD R18, R23, -R18 ;  /* 0x8000001217127221 */ /* 0x000fe20000000000 */
[----:B------:R-:W-:Y:S01]  /*17e0*/  FMUL R14, R6, -UR6 ;  /* 0x80000006060e7c20 */ /* 0x000fe20008400000 */
[----:B------:R-:W-:Y:S01]  /*17f0*/  FMUL R13, R13, R13 ;  /* 0x0000000d0d0d7220 */ /* 0x000fe20000400000 */
[----:B------:R-:W-:Y:S01]  /*1800*/  FFMA.SAT R5, R4, 0.0057249800302088260651, R25 ;  /* 0x3bbb989d04057823 */ /* 0x000fe20000002019 */
[----:B------:R-:W-:Y:S01]  /*1810*/  FADD R19, R23, -R19 ;  /* 0x8000001317137221 */ /* 0x000fe20000000000 */
[----:B------:R-:W-:Y:S01]  /*1820*/  FFMA.SAT R27, R14, 0.0057249800302088260651, R25 ;  /* 0x3bbb989d0e1b7823 */ /* 0x000fe20000002019 */
[----:B------:R-:W-:Y:S01]  /*1830*/  FFMA R13, R18, R18, R13 ;  /* 0x00000012120d7223 */ /* 0x000fe2000000000d */
[----:B------:R-:W-:Y:S01]  /*1840*/  FFMA.RM R8, R5, R26, 12582913 ;  /* 0x4b40000105087423 */ /* 0x000fe2000000401a */
[C---:B------:R-:W-:Y:S01]  /*1850*/  FADD R5, R9.reuse, -12583039 ;  /* 0xcb40007f09057421 */ /* 0x040fe20000000000 */
[----:B------:R-:W-:Y:S01]  /*1860*/  SHF.L.U32 R9, R9, 0x17, RZ ;  /* 0x0000001709097819 */ /* 0x000fe200000006ff */
[----:B------:R-:W-:Y:S01]  /*1870*/  FMUL R18, R13, -UR6 ;  /* 0x800000060d127c20 */ /* 0x000fe20008400000 */
[----:B------:R-:W-:Y:S01]  /*1880*/  FADD R7, R8, -12583039 ;  /* 0xcb40007f08077421 */ /* 0x000fe20000000000 */
[----:B------:R-:W-:-:S02]  /*1890*/  FFMA R5, R12, 1.4426950216293334961, -R5 ;  /* 0x3fb8aa3b0c057823 */ /* 0x000fc40000000805 */
[----:B------:R-:W-:Y:S01]  /*18a0*/  FFMA.SAT R29, R18, 0.0057249800302088260651, R25 ;  /* 0x3bbb989d121d7823 */ /* 0x000fe20000002019 */
[----:B------:R-:W-:Y:S01]  /*18b0*/  FFMA R7, R4, 1.4426950216293334961, -R7 ;  /* 0x3fb8aa3b04077823 */ /* 0x000fe20000000807 */
[----:B------:R-:W-:Y:S01]  /*18c0*/  FFMA R16, R12, 1.925963033500011079e-08, R5 ;  /* 0x32a570600c107823 */ /* 0x000fe20000000005 */
[----:B------:R-:W-:Y:S02]  /*18d0*/  FFMA.RM R12, R27, R26, 12582913 ;  /* 0x4b4000011b0c7423 */ /* 0x000fe4000000401a */
[----:B------:R-:W-:Y:S02]  /*18e0*/  FFMA R17, R4, 1.925963033500011079e-08, R7 ;  /* 0x32a5706004117823 */ /* 0x000fe40000000007 */
[----:B------:R-:W0:Y:S01]  /*18f0*/  LDS.128 R4, [R2+UR11+0x10] ;  /* 0x0000100b02047984 */ /* 0x000e220008000c00 */
[----:B------:R-:W1:Y:S01]  /*1900*/  MUFU.EX2 R16, R16 ;  /* 0x0000001000107308 */ /* 0x000e620000000800 */
[C---:B------:R-:W-:Y:S01]  /*1910*/  FADD R27, R12.reuse, -12583039 ;  /* 0xcb40007f0c1b7421 */ /* 0x040fe20000000000 */
[----:B------:R-:W-:-:S03]  /*1920*/  SHF.L.U32 R12, R12, 0x17, RZ ;  /* 0x000000170c0c7819 */ /* 0x000fc600000006ff */
[----:B------:R-:W-:-:S04]  /*1930*/  FFMA R27, R14, 1.4426950216293334961, -R27 ;  /* 0x3fb8aa3b0e1b7823 */ /* 0x000fc8000000081b */
[----:B------:R-:W-:Y:S02]  /*1940*/  FFMA R27, R14, 1.925963033500011079e-08, R27 ;  /* 0x32a570600e1b7823 */ /* 0x000fe4000000001b */
[----:B------:R-:W2:Y:S01]  /*1950*/  MUFU.EX2 R14, R17 ;  /* 0x00000011000e7308 */ /* 0x000ea20000000800 */
[----:B-1----:R-:W-:Y:S01]  /*1960*/  FMUL R13, R9, R16 ;  /* 0x00000010090d7220 */ /* 0x002fe20000400000 */
[----:B------:R-:W-:-:S06]  /*1970*/  FFMA.RM R16, R29, R26, 12582913 ;  /* 0x4b4000011d107423 */ /* 0x000fcc000000401a */
[----:B------:R1:W3:Y:S01]  /*1980*/  MUFU.EX2 R9, R27 ;  /* 0x0000001b00097308 */ /* 0x0002e20000000800 */
[----:B------:R-:W-:Y:S01]  /*1990*/  FFMA R13, R13, R11, R10 ;  /* 0x0000000b0d0d7223 */ /* 0x000fe2000000000a */
[----:B------:R-:W-:Y:S01]  /*19a0*/  FADD R10, R22, -R15 ;  /* 0x8000000f160a7221 */ /* 0x000fe20000000000 */
[----:B------:R-:W-:Y:S01]  /*19b0*/  FADD R15, R16, -12583039 ;  /* 0xcb40007f100f7421 */ /* 0x000fe20000000000 */
[----:B------:R-:W-:Y:S02]  /*19c0*/  SHF.L.U32 R11, R8, 0x17, RZ ;  /* 0x00000017080b7819 */ /* 0x000fe400000006ff */
[----:B------:R-:W-:Y:S01]  /*19d0*/  FMUL R10, R10, R10 ;  /* 0x0000000a0a0a7220 */ /* 0x000fe20000400000 */
[----:B------:R-:W-:Y:S01]  /*19e0*/  FFMA R15, R18, 1.4426950216293334961, -R15 ;  /* 0x3fb8aa3b120f7823 */ /* 0x000fe2000000080f */
[----:B------:R-:W-:Y:S01]  /*19f0*/  SHF.L.U32 R16, R16, 0x17, RZ ;  /* 0x0000001710107819 */ /* 0x000fe200000006ff */
[----:B--2---:R-:W-:Y:S01]  /*1a00*/  FMUL R14, R11, R14 ;  /* 0x0000000e0b0e7220 */ /* 0x004fe20000400000 */
[----:B------:R-:W-:Y:S01]  /*1a10*/  FFMA R17, R19, R19, R10 ;  /* 0x0000001313117223 */ /* 0x000fe2000000000a */
[----:B-1----:R-:W-:-:S03]  /*1a20*/  FFMA R27, R18, 1.925963033500011079e-08, R15 ;  /* 0x32a57060121b7823 */ /* 0x002fc6000000000f */
[----:B------:R-:W-:Y:S01]  /*1a30*/  FMUL R28, R17, -UR6 ;  /* 0x80000006111c7c20 */ /* 0x000fe20008400000 */
[----:B---3--:R-:W-:Y:S02]  /*1a40*/  FMUL R18, R12, R9 ;  /* 0x000000090c127220 */ /* 0x008fe40000400000 */
[----:B------:R-:W1:Y:S01]  /*1a50*/  MUFU.EX2 R27, R27 ;  /* 0x0000001b001b7308 */ /* 0x000e620000000800 */
[----:B------:R-:W2:Y:S01]  /*1a60*/  LDS.128 R8, [R2+UR10+0x20] ;  /* 0x0000200a02087984 */ /* 0x000ea20008000c00 */
[----:B0-----:R-:W-:-:S03]  /*1a70*/  FFMA R19, R4, R14, R13 ;  /* 0x0000000e04137223 */ /* 0x001fc6000000000d */
[----:B------:R-:W0:Y:S01]  /*1a80*/  LDS.128 R12, [R2+UR9+0x20] ;  /* 0x00002009020c7984 */ /* 0x000e220008000c00 */
[----:B------:R-:W-:Y:S01]  /*1a90*/  FFMA R18, R18, R5, R19 ;  /* 0x0000000512127223 */ /* 0x000fe20000000013 */
[----:B------:R-:W-:-:S04]  /*1aa0*/  FFMA.SAT R5, R28, 0.0057249800302088260651, R25 ;  /* 0x3bbb989d1c057823 */ /* 0x000fc80000002019 */
[----:B------:R-:W-:Y:S01]  /*1ab0*/  FFMA.RM R5, R5, R26, 12582913 ;  /* 0x4b40000105057423 */ /* 0x000fe2000000401a */
[C---:B--2---:R-:W-:Y:S01]  /*1ac0*/  FADD R8, R22.reuse, -R8 ;  /* 0x8000000816087221 */ /* 0x044fe20000000000 */
[C---:B------:R-:W-:Y:S01]  /*1ad0*/  FADD R4, R22.reuse, -R9 ;  /* 0x8000000916047221 */ /* 0x040fe20000000000 */
[C---:B------:R-:W-:Y:S01]  /*1ae0*/  FADD R11, R22.reuse, -R11 ;  /* 0x8000000b160b7221 */ /* 0x040fe20000000000 */
[----:B------:R-:W-:Y:S01]  /*1af0*/  FADD R10, R22, -R10 ;  /* 0x8000000a160a7221 */ /* 0x000fe20000000000 */
[C---:B0-----:R-:W-:Y:S01]  /*1b00*/  FADD R12, R23.reuse, -R12 ;  /* 0x8000000c170c7221 */ /* 0x041fe20000000000 */
[----:B------:R-:W-:Y:S01]  /*1b10*/  FMUL R9, R8, R8 ;  /* 0x0000000808097220 */ /* 0x000fe20000400000 */
[C---:B------:R-:W-:Y:S01]  /*1b20*/  FADD R13, R23.reuse, -R13 ;  /* 0x8000000d170d7221 */ /* 0x040fe20000000000 */
[----:B------:R-:W-:Y:S01]  /*1b30*/  FMUL R4, R4, R4 ;  /* 0x0000000404047220 */ /* 0x000fe20000400000 */
[----:B------:R-:W-:Y:S01]  /*1b40*/  FADD R15, R23, -R15 ;  /* 0x8000000f170f7221 */ /* 0x000fe20000000000 */
[----:B------:R-:W-:Y:S01]  /*1b50*/  FFMA R12, R12, R12, R9 ;  /* 0x0000000c0c0c7223 */ /* 0x000fe20000000009 */
[----:B-1----:R-:W-:Y:S01]  /*1b60*/  FMUL R9, R16, R27 ;  /* 0x0000001b10097220 */ /* 0x002fe20000400000 */
[----:B------:R-:W-:Y:S01]  /*1b70*/  FFMA R4, R13, R13, R4 ;  /* 0x0000000d0d047223 */ /* 0x000fe20000000004 */
[----:B------:R-:W-:Y:S01]  /*1b80*/  FADD R14, R23, -R14 ;  /* 0x8000000e170e7221 */ /* 0x000fe20000000000 */
[----:B------:R-:W-:Y:S01]  /*1b90*/  FMUL R16, R12, -UR6 ;  /* 0x800000060c107c20 */ /* 0x000fe20008400000 */
[----:B------:R-:W-:Y:S01]  /*1ba0*/  FFMA R6, R9, R6, R18 ;  /* 0x0000000609067223 */ /* 0x000fe20000000012 */
[----:B------:R-:W-:Y:S01]  /*1bb0*/  FMUL R12, R4, -UR6 ;  /* 0x80000006040c7c20 */ /* 0x000fe20008400000 */
[C---:B------:R-:W-:Y:S01]  /*1bc0*/  FADD R9, R5.reuse, -12583039 ;  /* 0xcb40007f05097421 */ /* 0x040fe20000000000 */
[--C-:B------:R-:W-:Y:S01]  /*1bd0*/  FFMA.SAT R13, R16, 0.0057249800302088260651, R25.reuse ;  /* 0x3bbb989d100d7823 */ /* 0x100fe20000002019 */
[----:B------:R-:W-:Y:S01]  /*1be0*/  SHF.L.U32 R5, R5, 0x17, RZ ;  /* 0x0000001705057819 */ /* 0x000fe200000006ff */
[----:B------:R-:W-:Y:S01]  /*1bf0*/  FFMA.SAT R17, R12, 0.0057249800302088260651, R25 ;  /* 0x3bbb989d0c117823 */ /* 0x000fe20000002019 */
[----:B------:R-:W-:Y:S01]  /*1c00*/  FFMA R9, R28, 1.4426950216293334961, -R9 ;  /* 0x3fb8aa3b1c097823 */ /* 0x000fe20000000809 */
[----:B------:R-:W-:-:S02]  /*1c10*/  FFMA.RM R4, R13, R26, 12582913 ;  /* 0x4b4000010d047423 */ /* 0x000fc4000000401a */
[----:B------:R-:W-:Y:S01]  /*1c20*/  FFMA.RM R8, R17, R26, 12582913 ;  /* 0x4b40000111087423 */ /* 0x000fe2000000401a */
[----:B------:R-:W-:Y:S01]  /*1c30*/  FFMA R28, R28, 1.925963033500011079e-08, R9 ;  /* 0x32a570601c1c7823 */ /* 0x000fe20000000009 */
[C---:B------:R-:W-:Y:S01]  /*1c40*/  FADD R13, R4.reuse, -12583039 ;  /* 0xcb40007f040d7421 */ /* 0x040fe20000000000 */
[----:B------:R-:W-:Y:S01]  /*1c50*/  SHF.L.U32 R4, R4, 0x17, RZ ;  /* 0x0000001704047819 */ /* 0x000fe200000006ff */
[----:B------:R-:W-:Y:S02]  /*1c60*/  FADD R17, R8, -12583039 ;  /* 0xcb40007f08117421 */ /* 0x000fe40000000000 */
[----:B------:R-:W-:Y:S01]  /*1c70*/  FFMA R13, R16, 1.4426950216293334961, -R13 ;  /* 0x3fb8aa3b100d7823 */ /* 0x000fe2000000080d */
[----:B------:R-:W0:Y:S01]  /*1c80*/  MUFU.EX2 R28, R28 ;  /* 0x0000001c001c7308 */ /* 0x000e220000000800 */
[----:B------:R-:W-:Y:S02]  /*1c90*/  FFMA R17, R12, 1.4426950216293334961, -R17 ;  /* 0x3fb8aa3b0c117823 */ /* 0x000fe40000000811 */
[----:B------:R-:W-:Y:S01]  /*1ca0*/  FFMA R9, R16, 1.925963033500011079e-08, R13 ;  /* 0x32a5706010097823 */ /* 0x000fe2000000000d */
[----:B------:R-:W-:Y:S01]  /*1cb0*/  FMUL R13, R10, R10 ;  /* 0x0000000a0a0d7220 */ /* 0x000fe20000400000 */
[----:B------:R-:W-:-:S02]  /*1cc0*/  FFMA R12, R12, 1.925963033500011079e-08, R17 ;  /* 0x32a570600c0c7823 */ /* 0x000fc40000000011 */
[----:B------:R-:W1:Y:S01]  /*1cd0*/  LDS.128 R16, [R2+UR11+0x20] ;  /* 0x0000200b02107984 */ /* 0x000e620008000c00 */
[----:B------:R-:W-:Y:S01]  /*1ce0*/  FFMA R13, R14, R14, R13 ;  /* 0x0000000e0e0d7223 */ /* 0x000fe2000000000d */
[----:B------:R-:W2:Y:S08]  /*1cf0*/  MUFU.EX2 R9, R9 ;  /* 0x0000000900097308 */ /* 0x000eb00000000800 */
[----:B------:R-:W3:Y:S01]  /*1d00*/  MUFU.EX2 R12, R12 ;  /* 0x0000000c000c7308 */ /* 0x000ee20000000800 */
[----:B0-----:R-:W-:-:S04]  /*1d10*/  FMUL R5, R5, R28 ;  /* 0x0000001c05057220 */ /* 0x001fc80000400000 */
[----:B------:R-:W-:Y:S01]  /*1d20*/  FFMA R7, R5, R7, R6 ;  /* 0x0000000705077223 */ /* 0x000fe20000000006 */
[----:B------:R-:W-:Y:S01]  /*1d30*/  SHF.L.U32 R5, R8, 0x17, RZ ;  /* 0x0000001708057819 */ /* 0x000fe200000006ff */
[----:B------:R-:W-:Y:S01]  /*1d40*/  FMUL R6, R11, R11 ;  /* 0x0000000b0b067220 */ /* 0x000fe20000400000 */
[----:B--2---:R-:W-:Y:S02]  /*1d50*/  FMUL R4, R4, R9 ;  /* 0x0000000904047220 */ /* 0x004fe40000400000 */
[----:B------:R-:W0:Y:S01]  /*1d60*/  LDS.128 R8, [R2+UR10+0x30] ;  /* 0x0000300a02087984 */ /* 0x000e220008000c00 */
[----:B---3--:R-:W-:Y:S01]  /*1d70*/  FMUL R5, R5, R12 ;  /* 0x0000000c05057220 */ /* 0x008fe20000400000 */
[----:B------:R-:W-:-:S04]  /*1d80*/  FMUL R12, R13, -UR6 ;  /* 0x800000060d0c7c20 */ /* 0x000fc80008400000 */
[----:B------:R-:W-:-:S04]  /*1d90*/  FFMA.SAT R13, R12, 0.0057249800302088260651, R25 ;  /* 0x3bbb989d0c0d7823 */ /* 0x000fc80000002019 */
[----:B------:R-:W-:Y:S01]  /*1da0*/  FFMA.RM R14, R13, R26, 12582913 ;  /* 0x4b4000010d0e7423 */ /* 0x000fe2000000401a */
[----:B-1----:R-:W-:Y:S01]  /*1db0*/  FFMA R4, R16, R4, R7 ;  /* 0x0000000410047223 */ /* 0x002fe20000000007 */
[----:B------:R-:W-:Y:S02]  /*1dc0*/  FFMA R16, R15, R15, R6 ;  /* 0x0000000f0f107223 */ /* 0x000fe40000000006 */
[C---:B------:R-:W-:Y:S01]  /*1dd0*/  FADD R13, R14.reuse, -12583039 ;  /* 0xcb40007f0e0d7421 */ /* 0x040fe20000000000 */
[----:B------:R-:W-:Y:S01]  /*1de0*/  SHF.L.U32 R29, R14, 0x17, RZ ;  /* 0x000000170e1d7819 */ /* 0x000fe200000006ff */
[----:B------:R-:W-:Y:S01]  /*1df0*/  FFMA R17, R5, R17, R4 ;  /* 0x0000001105117223 */ /* 0x000fe20000000004 */
[----:B------:R-:W-:Y:S01]  /*1e00*/  FMUL R16, R16, -UR6 ;  /* 0x8000000610107c20 */ /* 0x000fe20008400000 */
[----:B------:R-:W1:Y:S01]  /*1e10*/  LDS.128 R4, [R2+UR9+0x30] ;  /* 0x0000300902047984 */ /* 0x000e620008000c00 */
[----:B------:R-:W-:Y:S02]  /*1e20*/  FFMA R15, R12, 1.4426950216293334961, -R13 ;  /* 0x3fb8aa3b0c0f7823 */ /* 0x000fe4000000080d */
[----:B------:R-:W-:-:S04]  /*1e30*/  FFMA.SAT R27, R16, 0.0057249800302088260651, R25 ;  /* 0x3bbb989d101b7823 */ /* 0x000fc80000002019 */
[----:B------:R-:W-:Y:S01]  /*1e40*/  FFMA.RM R13, R27, R26, 12582913 ;  /* 0x4b4000011b0d7423 */ /* 0x000fe2000000401a */
[----:B------:R-:W-:-:S03]  /*1e50*/  FFMA R27, R12, 1.925963033500011079e-08, R15 ;  /* 0x32a570600c1b7823 */ /* 0x000fc6000000000f */
[C---:B------:R-:W-:Y:S01]  /*1e60*/  FADD R15, R13.reuse, -12583039 ;  /* 0xcb40007f0d0f7421 */ /* 0x040fe20000000000 */
[----:B------:R-:W2:Y:S03]  /*1e70*/  MUFU.EX2 R12, R27 ;  /* 0x0000001b000c7308 */ /* 0x000ea60000000800 */
[----:B------:R-:W-:Y:S01]  /*1e80*/  FFMA R15, R16, 1.4426950216293334961, -R15 ;  /* 0x3fb8aa3b100f7823 */ /* 0x000fe2000000080f */
[C---:B0-----:R-:W-:Y:S01]  /*1e90*/  FADD R14, R22.reuse, -R8 ;  /* 0x80000008160e7221 */ /* 0x041fe20000000000 */
[----:B------:R-:W-:Y:S01]  /*1ea0*/  FADD R10, R22, -R10 ;  /* 0x8000000a160a7221 */ /* 0x000fe20000000000 */
[----:B------:R-:W-:Y:S01]  /*1eb0*/  SHF.L.U32 R8, R13, 0x17, RZ ;  /* 0x000000170d087819 */ /* 0x000fe200000006ff */
[----:B------:R-:W-:Y:S01]  /*1ec0*/  FFMA R15, R16, 1.925963033500011079e-08, R15 ;  /* 0x32a57060100f7823 */ /* 0x000fe2000000000f */
[----:B------:R-:W-:-:S04]  /*1ed0*/  FADD R16, R22, -R9 ;  /* 0x8000000916107221 */ /* 0x000fc80000000000 */
[----:B------:R-:W-:Y:S01]  /*1ee0*/  FMUL R16, R16, R16 ;  /* 0x0000001010107220 */ /* 0x000fe20000400000 */
[----:B------:R-:W0:Y:S01]  /*1ef0*/  MUFU.EX2 R15, R15 ;  /* 0x0000000f000f7308 */ /* 0x000e220000000800 */
[----:B--2---:R-:W-:-:S04]  /*1f00*/  FMUL R12, R29, R12 ;  /* 0x0000000c1d0c7220 */ /* 0x004fc80000400000 */
[----:B------:R-:W-:Y:S01]  /*1f10*/  FFMA R17, R12, R18, R17 ;  /* 0x000000120c117223 */ /* 0x000fe20000000011 */
[C---:B-1----:R-:W-:Y:S01]  /*1f20*/  FADD R9, R23.reuse, -R5 ;  /* 0x8000000517097221 */ /* 0x042fe20000000000 */
[C---:B------:R-:W-:Y:S01]  /*1f30*/  FADD R4, R23.reuse, -R4 ;  /* 0x8000000417047221 */ /* 0x040fe20000000000 */
[----:B------:R-:W-:Y:S01]  /*1f40*/  FMUL R5, R14, R14 ;  /* 0x0000000e0e057220 */ /* 0x000fe20000400000 */
[----:B------:R-:W-:Y:S01]  /*1f50*/  FADD R6, R23, -R6 ;  /* 0x8000000617067221 */ /* 0x000fe20000000000 */
[----:B------:R-:W-:Y:S01]  /*1f60*/  FFMA R16, R9, R9, R16 ;  /* 0x0000000909107223 */ /* 0x000fe20000000010 */
[----:B------:R-:W-:Y:S01]  /*1f70*/  FADD R7, R23, -R7 ;  /* 0x8000000717077221 */ /* 0x000fe20000000000 */
[----:B------:R-:W-:Y:S01]  /*1f80*/  FFMA R5, R4, R4, R5 ;  /* 0x0000000404057223 */ /* 0x000fe20000000005 */
[----:B------:R-:W-:Y:S01]  /*1f90*/  FADD R4, R22, -R11 ;  /* 0x8000000b16047221 */ /* 0x000fe20000000000 */
[----:B------:R-:W-:Y:S01]  /*1fa0*/  FMUL R12, R16, -UR6 ;  /* 0x80000006100c7c20 */ /* 0x000fe20008400000 */
[----:B------:R-:W-:Y:S01]  /*1fb0*/  FMUL R11, R10, R10 ;  /* 0x0000000a0a0b7220 */ /* 0x000fe20000400000 */
[----:B------:R-:W-:Y:S01]  /*1fc0*/  FMUL R14, R5, -UR6 ;  /* 0x80000006050e7c20 */ /* 0x000fe20008400000 */
[----:B------:R-:W-:Y:S01]  /*1fd0*/  FMUL R4, R4, R4 ;  /* 0x0000000404047220 */ /* 0x000fe20000400000 */
[----:B------:R-:W-:Y:S01]  /*1fe0*/  FFMA.SAT R5, R12, 0.0057249800302088260651, R25 ;  /* 0x3bbb989d0c057823 */ /* 0x000fe20000002019 */
[----:B------:R-:W-:Y:S01]  /*1ff0*/  FFMA R16, R6, R6, R11 ;  /* 0x0000000606107223 */ /* 0x000fe2000000000b */
[----:B------:R-:W-:Y:S01]  /*2000*/  FFMA.SAT R9, R14, 0.0057249800302088260651, R25 ;  /* 0x3bbb989d0e097823 */ /* 0x000fe20000002019 */
[----:B------:R-:W-:Y:S01]  /*2010*/  FFMA R11, R7, R7, R4 ;  /* 0x00000007070b7223 */ /* 0x000fe20000000004 */
[-C--:B------:R-:W-:Y:S01]  /*2020*/  FFMA.RM R10, R5, R26.reuse, 12582913 ;  /* 0x4b400001050a7423 */ /* 0x080fe2000000401a */
[----:B------:R-:W-:Y:S01]  /*2030*/  FMUL R16, R16, -UR6 ;  /* 0x8000000610107c20 */ /* 0x000fe20008400000 */
[----:B------:R-:W-:Y:S01]  /*2040*/  FFMA.RM R9, R9, R26, 12582913 ;  /* 0x4b40000109097423 */ /* 0x000fe2000000401a */
[----:B0-----:R-:W-:Y:S01]  /*2050*/  FMUL R8, R8, R15 ;  /* 0x0000000f08087220 */ /* 0x001fe20000400000 */
[C---:B------:R-:W-:Y:S01]  /*2060*/  FADD R15, R10.reuse, -12583039 ;  /* 0xcb40007f0a0f7421 */ /* 0x040fe20000000000 */
[----:B------:R-:W-:Y:S01]  /*2070*/  SHF.L.U32 R10, R10, 0x17, RZ ;  /* 0x000000170a0a7819 */ /* 0x000fe200000006ff */
[C---:B------:R-:W-:Y:S01]  /*2080*/  FADD R5, R9.reuse, -12583039 ;  /* 0xcb40007f09057421 */ /* 0x040fe20000000000 */
[----:B------:R-:W-:Y:S01]  /*2090*/  SHF.L.U32 R9, R9, 0x17, RZ ;  /* 0x0000001709097819 */ /* 0x000fe200000006ff */
[----:B------:R-:W-:Y:S01]  /*20a0*/  FFMA R15, R12, 1.4426950216293334961, -R15 ;  /* 0x3fb8aa3b0c0f7823 */ /* 0x000fe2000000080f */
[----:B------:R-:W-:Y:S01]  /*20b0*/  FFMA R17, R8, R19, R17 ;  /* 0x0000001308117223 */ /* 0x000fe20000000011 */
[----:B------:R-:W-:-:S02]  /*20c0*/  FFMA R13, R14, 1.4426950216293334961, -R5 ;  /* 0x3fb8aa3b0e0d7823 */ /* 0x000fc40000000805 */
[----:B------:R0:W1:Y:S01]  /*20d0*/  LDS.128 R4, [R2+UR11+0x30] ;  /* 0x0000300b02047984 */ /* 0x0000620008000c00 */
[----:B------:R-:W-:Y:S01]  /*20e0*/  FFMA R15, R12, 1.925963033500011079e-08, R15 ;  /* 0x32a570600c0f7823 */ /* 0x000fe2000000000f */
[----:B------:R-:W-:Y:S01]  /*20f0*/  FFMA R18, R14, 1.925963033500011079e-08, R13 ;  /* 0x32a570600e127823 */ /* 0x000fe2000000000d */
[--C-:B------:R-:W-:Y:S01]  /*2100*/  FFMA.SAT R13, R16, 0.0057249800302088260651, R25.reuse ;  /* 0x3bbb989d100d7823 */ /* 0x100fe20000002019 */
[----:B------:R-:W-:Y:S02]  /*2110*/  FMUL R14, R11, -UR6 ;  /* 0x800000060b0e7c20 */ /* 0x000fe40008400000 */
[----:B------:R-:W2:Y:S01]  /*2120*/  MUFU.EX2 R12, R18 ;  /* 0x00000012000c7308 */ /* 0x000ea20000000800 */
[-C--:B------:R-:W-:Y:S01]  /*2130*/  FFMA.RM R11, R13, R26.reuse, 12582913 ;  /* 0x4b4000010d0b7423 */ /* 0x080fe2000000401a */
[----:B------:R-:W-:Y:S01]  /*2140*/  FFMA.SAT R25, R14, 0.0057249800302088260651, R25 ;  /* 0x3bbb989d0e197823 */ /* 0x000fe20000002019 */
[----:B0-----:R-:W-:Y:S02]  /*2150*/  IADD3 R2, PT, PT, R2, 0x80, RZ ;  /* 0x0000008002027810 */ /* 0x001fe40007ffe0ff */
[----:B------:R-:W-:Y:S01]  /*2160*/  FADD R13, R11, -12583039 ;  /* 0xcb40007f0b0d7421 */ /* 0x000fe20000000000 */
[----:B------:R-:W-:Y:S01]  /*2170*/  FFMA.RM R26, R25, R26, 12582913 ;  /* 0x4b400001191a7423 */ /* 0x000fe2000000401a */
[----:B------:R-:W-:Y:S01]  /*2180*/  ISETP.NE.AND P0, PT, R2, 0x240, PT ;  /* 0x000002400200780c */ /* 0x000fe20003f05270 */
[----:B------:R-:W0:Y:S01]  /*2190*/  MUFU.EX2 R15, R15 ;  /* 0x0000000f000f7308 */ /* 0x000e220000000800 */
[----:B------:R-:W-:Y:S01]  /*21a0*/  FFMA R13, R16, 1.4426950216293334961, -R13 ;  /* 0x3fb8aa3b100d7823 */ /* 0x000fe2000000080d */
[----:B------:R-:W-:Y:S01]  /*21b0*/  FADD R25, R26, -12583039 ;  /* 0xcb40007f1a197421 */ /* 0x000fe20000000000 */
[----:B------:R-:W-:-:S02]  /*21c0*/  SHF.L.U32 R8, R11, 0x17, RZ ;  /* 0x000000170b087819 */ /* 0x000fc400000006ff */
[----:B------:R-:W-:Y:S01]  /*21d0*/  FFMA R13, R16, 1.925963033500011079e-08, R13 ;  /* 0x32a57060100d7823 */ /* 0x000fe2000000000d */
[----:B------:R-:W-:Y:S01]  /*21e0*/  FFMA R25, R14, 1.4426950216293334961, -R25 ;  /* 0x3fb8aa3b0e197823 */ /* 0x000fe20000000819 */
[----:B--2---:R-:W-:-:S03]  /*21f0*/  FMUL R9, R9, R12 ;  /* 0x0000000c09097220 */ /* 0x004fc60000400000 */
[----:B------:R-:W-:Y:S01]  /*2200*/  FFMA R14, R14, 1.925963033500011079e-08, R25 ;  /* 0x32a570600e0e7823 */ /* 0x000fe20000000019 */
[----:B------:R-:W2:Y:S01]  /*2210*/  MUFU.EX2 R13, R13 ;  /* 0x0000000d000d7308 */ /* 0x000ea20000000800 */
[----:B0-----:R-:W-:-:S07]  /*2220*/  FMUL R15, R10, R15 ;  /* 0x0000000f0a0f7220 */ /* 0x001fce0000400000 */
[----:B------:R-:W0:Y:S01]  /*2230*/  MUFU.EX2 R14, R14 ;  /* 0x0000000e000e7308 */ /* 0x000e220000000800 */
[----:B-1----:R-:W-:Y:S01]  /*2240*/  FFMA R4, R4, R9, R17 ;  /* 0x0000000904047223 */ /* 0x002fe20000000011 */
[----:B------:R-:W-:Y:S01]  /*2250*/  SHF.L.U32 R9, R26, 0x17, RZ ;  /* 0x000000171a097819 */ /* 0x000fe200000006ff */
[----:B--2---:R-:W-:Y:S02]  /*2260*/  FMUL R8, R8, R13 ;  /* 0x0000000d08087220 */ /* 0x004fe40000400000 */
[----:B------:R-:W-:-:S04]  /*2270*/  FFMA R5, R15, R5, R4 ;  /* 0x000000050f057223 */ /* 0x000fc80000000004 */
[----:B------:R-:W-:Y:S01]  /*2280*/  FFMA R6, R8, R6, R5 ;  /* 0x0000000608067223 */ /* 0x000fe20000000005 */
[----:B0-----:R-:W-:-:S04]  /*2290*/  FMUL R9, R9, R14 ;  /* 0x0000000e09097220 */ /* 0x001fc80000400000 */
[----:B------:R-:W-:Y:S01]  /*22a0*/  FFMA R17, R9, R7, R6 ;  /* 0x0000000709117223 */ /* 0x000fe20000000006 */
[----:B------:R-:W-:Y:S06]  /*22b0*/  @P0 BRA `(.L_x_2) ;  /* 0xffffffe0008c0947 */ /* 0x000fec000383ffff */
[----:B------:R-:W-:Y:S05]  /*22c0*/  BRA.U UP0, `(.L_x_3) ;  /* 0xffffffe1001c7547 */ /* 0x000fea000b83ffff */
[----:B------:R-:W-:-:S12]  /*22d0*/  USHF.L.U32 UR4, UR12, 0x7, URZ ;  /* 0x000000070c047899 */ /* 0x000fd800080006ff */
.L_x_1:
[----:B------:R-:W0:Y:S01]  /*22e0*/  LDC.64 R6, c[0x0][0x3a8] ;  /* 0x0000ea00ff067b82 */ /* 0x000e220000000a00 */
[----:B------:R-:W-:-:S04]  /*22f0*/  MOV R11, UR4 ;  /* 0x00000004000b7c02 */ /* 0x000fc80008000f00 */
[----:B------:R-:W-:-:S03]  /*2300*/  IADD3 R11, PT, PT, R11, UR7, R0 ;  /* 0x000000070b0b7c10 */ /* 0x000fc6000fffe000 */
        /* <DEDUP_REMOVED lines=9> */
[----:B------:R-:W-:-:S04]  /*23a0*/  UIADD3 UR13, UPT, UPT, -UR7, UR8, URZ ;  /* 0x00000008070d7290 */ /* 0x000fc8000fffe1ff */
[----:B------:R-:W-:-:S04]  /*23b0*/  UIADD3 UR12, UPT, UPT, UR13, -UR4, URZ ;  /* 0x800000040d0c7290 */ /* 0x000fc8000fffe0ff */
[----:B------:R-:W-:Y:S01]  /*23c0*/  UISETP.GE.AND UP0, UPT, UR12, 0x1, UPT ;  /* 0x000000010c00788c */ /* 0x000fe2000bf06270 */
[----:B--2---:R0:W-:Y:S04]  /*23d0*/  STS [R21], R6 ;  /* 0x0000000615007388 */ /* 0x0041e80000000800 */
[----:B---3--:R0:W-:Y:S04]  /*23e0*/  STS [R20], R9 ;  /* 0x0000000914007388 */ /* 0x0081e80000000800 */
[----:B----4-:R0:W-:Y:S01]  /*23f0*/  STS [R3], R4 ;  /* 0x0000000403007388 */ /* 0x0101e20000000800 */
[----:B------:R-:W-:Y:S06]  /*2400*/  BAR.SYNC.DEFER_BLOCKING 0x0 ;  /* 0x0000000000007b1d */ /* 0x000fec0000010000 */
[----:B------:R-:W-:Y:S05]  /*2410*/  BRA.U !UP0, `(.L_x_4) ;  /* 0x0000000908587547 */ /* 0x000fea000b800000 */
[----:B------:R-:W-:Y:S02]  /*2420*/  UIADD3 UR5, UPT, UPT, UR7, UR4, -UR8 ;  /* 0x0000000407057290 */ /* 0x000fe4000fffe808 */
[----:B------:R-:W-:Y:S02]  /*2430*/  ULOP3.LUT UR14, UR13, 0x3, URZ, 0xc0, !UPT ;  /* 0x000000030d0e7892 */ /* 0x000fe4000f8ec0ff */
[----:B------:R-:W-:Y:S02]  /*2440*/  UISETP.GT.U32.AND UP1, UPT, UR5, -0x4, UPT ;  /* 0xfffffffc0500788c */ /* 0x000fe4000bf24070 */
[----:B------:R-:W-:Y:S01]  /*2450*/  UISETP.NE.AND UP0, UPT, UR14, URZ, UPT ;  /* 0x000000ff0e00728c */ /* 0x000fe2000bf05270 */
[----:B------:R-:W-:-:S06]  /*2460*/  UMOV UR5, URZ ;  /* 0x000000ff00057c82 */ /* 0x000fcc0008000000 */
[----:B------:R-:W-:Y:S05]  /*2470*/  BRA.U UP1, `(.L_x_5) ;  /* 0x0000000501307547 */ /* 0x000fea000b800000 */
[----:B------:R-:W-:Y:S02]  /*2480*/  UIADD3 UR4, UPT, UPT, UR14, UR4, UR7 ;  /* 0x000000040e047290 */ /* 0x000fe4000fffe007 */
[----:B------:R-:W-:Y:S02]  /*2490*/  UIADD3 UR5, UPT, UPT, UR12, -UR14, URZ ;  /* 0x8000000e0c057290 */ /* 0x000fe4000fffe0ff */
[----:B------:R-:W-:Y:S02]  /*24a0*/  UIADD3 UR7, UPT, UPT, UR9, 0x8, URZ ;  /* 0x0000000809077890 */ /* 0x000fe4000fffe0ff */
[----:B------:R-:W-:Y:S02]  /*24b0*/  UIADD3 UR12, UPT, UPT, UR10, 0x8, URZ ;  /* 0x000000080a0c7890 */ /* 0x000fe4000fffe0ff */
[----:B------:R-:W-:Y:S02]  /*24c0*/  UIADD3 UR15, UPT, UPT, UR11, 0x8, URZ ;  /* 0x000000080b0f7890 */ /* 0x000fe4000fffe0ff */
[----:B------:R-:W-:-:S12]  /*24d0*/  UIADD3 UR4, UPT, UPT, -UR8, UR4, URZ ;  /* 0x0000000408047290 */ /* 0x000fd8000fffe1ff */
.L_x_6:
[----:B0-----:R-:W0:Y:S01]  /*24e0*/  LDS.64 R8, [UR12+-0x8] ;  /* 0xfffff80cff087984 */ /* 0x001e220008000a00 */
[----:B------:R-:W-:Y:S01]  /*24f0*/  MOV R0, 0x437c0000 ;  /* 0x437c000000007802 */ /* 0x000fe20000000f00 */
[----:B------:R-:W-:Y:S02]  /*2500*/  UIADD3 UR4, UPT, UPT, UR4, 0x4, URZ ;  /* 0x0000000404047890 */ /* 0x000fe4000fffe0ff */
[----:B------:R-:W1:Y:S02]  /*2510*/  LDS.64 R6, [UR7+-0x8] ;  /* 0xfffff807ff067984 */ /* 0x000e640008000a00 */
[----:B------:R-:W-:Y:S02]  /*2520*/  UISETP.NE.AND UP1, UPT, UR4, URZ, UPT ;  /* 0x000000ff0400728c */ /* 0x000fe4000bf25270 */
[----:B------:R-:W2:Y:S01]  /*2530*/  LDS.64 R2, [UR12] ;  /* 0x0000000cff027984 */ /* 0x000ea20008000a00 */
[----:B------:R-:W-:-:S03]  /*2540*/  UIADD3 UR12, UPT, UPT, UR12, 0x10, URZ ;  /* 0x000000100c0c7890 */ /* 0x000fc6000fffe0ff */
[----:B------:R-:W3:Y:S01]  /*2550*/  LDS.64 R4, [UR7] ;  /* 0x00000007ff047984 */ /* 0x000ee20008000a00 */
[----:B------:R-:W-:Y:S01]  /*2560*/  UIADD3 UR7, UPT, UPT, UR7, 0x10, URZ ;  /* 0x0000001007077890 */ /* 0x000fe2000fffe0ff */
[C---:B0----5:R-:W-:Y:S01]  /*2570*/  FADD R8, R22.reuse, -R8 ;  /* 0x8000000816087221 */ /* 0x061fe20000000000 */
[----:B------:R-:W-:Y:S01]  /*2580*/  FADD R9, R22, -R9 ;  /* 0x8000000916097221 */ /* 0x000fe20000000000 */
[C---:B-1----:R-:W-:Y:S02]  /*2590*/  FADD R6, R23.reuse, -R6 ;  /* 0x8000000617067221 */ /* 0x042fe40000000000 */
[----:B------:R-:W-:Y:S01]  /*25a0*/  FMUL R11, R8, R8 ;  /* 0x00000008080b7220 */ /* 0x000fe20000400000 */
[----:B------:R-:W-:Y:S01]  /*25b0*/  FADD R8, R23, -R7 ;  /* 0x8000000717087221 */ /* 0x000fe20000000000 */
[----:B------:R-:W-:Y:S01]  /*25c0*/  FMUL R9, R9, R9 ;  /* 0x0000000909097220 */ /* 0x000fe20000400000 */
[----:B--2---:R-:W-:Y:S01]  /*25d0*/  FADD R2, R22, -R2 ;  /* 0x8000000216027221 */ /* 0x004fe20000000000 */
[----:B------:R-:W-:Y:S01]  /*25e0*/  FFMA R11, R6, R6, R11 ;  /* 0x00000006060b7223 */ /* 0x000fe2000000000b */
[----:B------:R-:W-:-:S02]  /*25f0*/  HFMA2 R6, -RZ, RZ, 1.75, 0 ;  /* 0x3f000000ff067431 */ /* 0x000fc400000001ff */
[----:B------:R-:W-:Y:S01]  /*2600*/  FFMA R9, R8, R8, R9 ;  /* 0x0000000808097223 */ /* 0x000fe20000000009 */
[----:B---3--:R-:W-:Y:S01]  /*2610*/  FADD R4, R23, -R4 ;  /* 0x8000000417047221 */ /* 0x008fe20000000000 */
[----:B------:R-:W-:Y:S01]  /*2620*/  FMUL R11, R11, -UR6 ;  /* 0x800000060b0b7c20 */ /* 0x000fe20008400000 */
[----:B------:R-:W-:Y:S01]  /*2630*/  FMUL R13, R2, R2 ;  /* 0x00000002020d7220 */ /* 0x000fe20000400000 */
[----:B------:R-:W-:Y:S01]  /*2640*/  FADD R8, R22, -R3 ;  /* 0x8000000316087221 */ /* 0x000fe20000000000 */
[----:B------:R-:W-:Y:S01]  /*2650*/  FMUL R15, R9, -UR6 ;  /* 0x80000006090f7c20 */ /* 0x000fe20008400000 */
[----:B------:R-:W-:Y:S01]  /*2660*/  FADD R5, R23, -R5 ;  /* 0x8000000517057221 */ /* 0x000fe20000000000 */
[----:B------:R-:W-:Y:S01]  /*2670*/  FFMA R13, R4, R4, R13 ;  /* 0x00000004040d7223 */ /* 0x000fe2000000000d */
[----:B------:R-:W-:Y:S01]  /*2680*/  FMUL R8, R8, R8 ;  /* 0x0000000808087220 */ /* 0x000fe20000400000 */
[--C-:B------:R-:W-:Y:S01]  /*2690*/  FFMA.SAT R7, R11, 0.0057249800302088260651, R6.reuse ;  /* 0x3bbb989d0b077823 */ /* 0x100fe20000002006 */
[----:B------:R-:W0:Y:S01]  /*26a0*/  LDS.64 R2, [UR15+-0x8] ;  /* 0xfffff80fff027984 */ /* 0x000e220008000a00 */
[----:B------:R-:W-:Y:S01]  /*26b0*/  FFMA.SAT R9, R15, 0.0057249800302088260651, R6 ;  /* 0x3bbb989d0f097823 */ /* 0x000fe20000002006 */
[----:B------:R-:W-:Y:S01]  /*26c0*/  FMUL R13, R13, -UR6 ;  /* 0x800000060d0d7c20 */ /* 0x000fe20008400000 */
[-C--:B------:R-:W-:Y:S01]  /*26d0*/  FFMA.RM R7, R7, R0.reuse, 12582913 ;  /* 0x4b40000107077423 */ /* 0x080fe20000004000 */
[----:B------:R-:W-:Y:S01]  /*26e0*/  FFMA R8, R5, R5, R8 ;  /* 0x0000000505087223 */ /* 0x000fe20000000008 */
[----:B------:R-:W-:Y:S01]  /*26f0*/  FFMA.RM R9, R9, R0, 12582913 ;  /* 0x4b40000109097423 */ /* 0x000fe20000004000 */
[----:B------:R-:W-:Y:S01]  /*2700*/  FFMA.SAT R19, R13, 0.0057249800302088260651, R6 ;  /* 0x3bbb989d0d137823 */ /* 0x000fe20000002006 */
[C---:B------:R-:W-:Y:S01]  /*2710*/  FADD R4, R7.reuse, -12583039 ;  /* 0xcb40007f07047421 */ /* 0x040fe20000000000 */
[----:B------:R-:W-:Y:S01]  /*2720*/  SHF.L.U32 R7, R7, 0x17, RZ ;  /* 0x0000001707077819 */ /* 0x000fe200000006ff */
[C---:B------:R-:W-:Y:S01]  /*2730*/  FADD R12, R9.reuse, -12583039 ;  /* 0xcb40007f090c7421 */ /* 0x040fe20000000000 */
[----:B------:R-:W-:Y:S01]  /*2740*/  SHF.L.U32 R9, R9, 0x17, RZ ;  /* 0x0000001709097819 */ /* 0x000fe200000006ff */
[----:B------:R-:W-:-:S02]  /*2750*/  FFMA R4, R11, 1.4426950216293334961, -R4 ;  /* 0x3fb8aa3b0b047823 */ /* 0x000fc40000000804 */
[----:B------:R-:W-:Y:S02]  /*2760*/  FFMA R12, R15, 1.4426950216293334961, -R12 ;  /* 0x3fb8aa3b0f0c7823 */ /* 0x000fe4000000080c */
[----:B------:R-:W-:Y:S01]  /*2770*/  FFMA R10, R11, 1.925963033500011079e-08, R4 ;  /* 0x32a570600b0a7823 */ /* 0x000fe20000000004 */
[----:B------:R-:W-:Y:S01]  /*2780*/  FMUL R11, R8, -UR6 ;  /* 0x80000006080b7c20 */ /* 0x000fe20008400000 */
[----:B------:R-:W1:Y:S01]  /*2790*/  LDS.64 R4, [UR15] ;  /* 0x0000000fff047984 */ /* 0x000e620008000a00 */
[-C--:B------:R-:W-:Y:S01]  /*27a0*/  FFMA.RM R8, R19, R0.reuse, 12582913 ;  /* 0x4b40000113087423 */ /* 0x080fe20000004000 */
[----:B------:R-:W-:Y:S01]  /*27b0*/  FFMA R12, R15, 1.925963033500011079e-08, R12 ;  /* 0x32a570600f0c7823 */ /* 0x000fe2000000000c */
[----:B------:R-:W-:Y:S01]  /*27c0*/  FFMA.SAT R19, R11, 0.0057249800302088260651, R6 ;  /* 0x3bbb989d0b137823 */ /* 0x000fe20000002006 */
[----:B------:R-:W2:Y:S01]  /*27d0*/  MUFU.EX2 R10, R10 ;  /* 0x0000000a000a7308 */ /* 0x000ea20000000800 */
[C---:B------:R-:W-:Y:S01]  /*27e0*/  FADD R6, R8.reuse, -12583039 ;  /* 0xcb40007f08067421 */ /* 0x040fe20000000000 */
[----:B------:R-:W-:Y:S01]  /*27f0*/  SHF.L.U32 R8, R8, 0x17, RZ ;  /* 0x0000001708087819 */ /* 0x000fe200000006ff */
[----:B------:R-:W-:Y:S01]  /*2800*/  FFMA.RM R0, R19, R0, 12582913 ;  /* 0x4b40000113007423 */ /* 0x000fe20000004000 */
[----:B------:R-:W-:Y:S01]  /*2810*/  UIADD3 UR15, UPT, UPT, UR15, 0x10, URZ ;  /* 0x000000100f0f7890 */ /* 0x000fe2000fffe0ff */
[----:B------:R-:W-:-:S02]  /*2820*/  FFMA R6, R13, 1.4426950216293334961, -R6 ;  /* 0x3fb8aa3b0d067823 */ /* 0x000fc40000000806 */
[C---:B------:R-:W-:Y:S01]  /*2830*/  FADD R14, R0.reuse, -12583039 ;  /* 0xcb40007f000e7421 */ /* 0x040fe20000000000 */
[----:B------:R-:W3:Y:S01]  /*2840*/  MUFU.EX2 R12, R12 ;  /* 0x0000000c000c7308 */ /* 0x000ee20000000800 */
[----:B------:R-:W-:Y:S01]  /*2850*/  FFMA R6, R13, 1.925963033500011079e-08, R6 ;  /* 0x32a570600d067823 */ /* 0x000fe20000000006 */
[----:B------:R-:W-:Y:S01]  /*2860*/  SHF.L.U32 R0, R0, 0x17, RZ ;  /* 0x0000001700007819 */ /* 0x000fe200000006ff */
[----:B------:R-:W-:-:S04]  /*2870*/  FFMA R14, R11, 1.4426950216293334961, -R14 ;  /* 0x3fb8aa3b0b0e7823 */ /* 0x000fc8000000080e */
[----:B------:R-:W-:Y:S01]  /*2880*/  FFMA R14, R11, 1.925963033500011079e-08, R14 ;  /* 0x32a570600b0e7823 */ /* 0x000fe2000000000e */
[----:B------:R-:W4:Y:S01]  /*2890*/  MUFU.EX2 R13, R6 ;  /* 0x00000006000d7308 */ /* 0x000f220000000800 */
[----:B--2---:R-:W-:-:S04]  /*28a0*/  FMUL R7, R7, R10 ;  /* 0x0000000a07077220 */ /* 0x004fc80000400000 */
[----:B0-----:R-:W-:-:S03]  /*28b0*/  FFMA R2, R2, R7, R17 ;  /* 0x0000000702027223 */ /* 0x001fc60000000011 */
[----:B------:R-:W0:Y:S01]  /*28c0*/  MUFU.EX2 R11, R14 ;  /* 0x0000000e000b7308 */ /* 0x000e220000000800 */
[----:B---3--:R-:W-:-:S04]  /*28d0*/  FMUL R9, R9, R12 ;  /* 0x0000000c09097220 */ /* 0x008fc80000400000 */
[----:B------:R-:W-:Y:S01]  /*28e0*/  FFMA R3, R9, R3, R2 ;  /* 0x0000000309037223 */ /* 0x000fe20000000002 */
[----:B----4-:R-:W-:-:S04]  /*28f0*/  FMUL R8, R8, R13 ;  /* 0x0000000d08087220 */ /* 0x010fc80000400000 */
[----:B-1----:R-:W-:Y:S01]  /*2900*/  FFMA R4, R4, R8, R3 ;  /* 0x0000000804047223 */ /* 0x002fe20000000003 */
[----:B0-----:R-:W-:-:S04]  /*2910*/  FMUL R11, R0, R11 ;  /* 0x0000000b000b7220 */ /* 0x001fc80000400000 */
[----:B------:R-:W-:Y:S01]  /*2920*/  FFMA R17, R11, R5, R4 ;  /* 0x000000050b117223 */ /* 0x000fe20000000004 */
[----:B------:R-:W-:Y:S06]  /*2930*/  BRA.U UP1, `(.L_x_6) ;  /* 0xfffffff901e87547 */ /* 0x000fec000b83ffff */
.L_x_5:
[----:B------:R-:W-:Y:S05]  /*2940*/  BRA.U !UP0, `(.L_x_4) ;  /* 0x00000005080c7547 */ /* 0x000fea000b800000 */
[----:B------:R-:W-:Y:S02]  /*2950*/  UISETP.NE.AND UP0, UPT, UR14, 0x1, UPT ;  /* 0x000000010e00788c */ /* 0x000fe4000bf05270 */
[----:B------:R-:W-:-:S04]  /*2960*/  ULOP3.LUT UR4, UR13, 0x1, URZ, 0xc0, !UPT ;  /* 0x000000010d047892 */ /* 0x000fc8000f8ec0ff */
[----:B------:R-:W-:-:S03]  /*2970*/  UISETP.NE.U32.AND UP1, UPT, UR4, 0x1, UPT ;  /* 0x000000010400788c */ /* 0x000fc6000bf25070 */
[----:B------:R-:W-:Y:S08]  /*2980*/  BRA.U !UP0, `(.L_x_7) ;  /* 0x0000000108a07547 */ /* 0x000ff0000b800000 */
[----:B------:R-:W-:Y:S01]  /*2990*/  ULEA UR7, UR5, UR10, 0x2 ;  /* 0x0000000a05077291 */ /* 0x000fe2000f8e10ff */
[----:B------:R-:W-:Y:S01]  /*29a0*/  HFMA2 R7, -RZ, RZ, 1.75, 0 ;  /* 0x3f000000ff077431 */ /* 0x000fe200000001ff */
[----:B------:R-:W-:Y:S01]  /*29b0*/  ULEA UR4, UR5, UR9, 0x2 ;  /* 0x0000000905047291 */ /* 0x000fe2000f8e10ff */
[----:B------:R-:W-:-:S06]  /*29c0*/  MOV R8, 0x437c0000 ;  /* 0x437c000000087802 */ /* 0x000fcc0000000f00 */
[----:B0-----:R-:W0:Y:S04]  /*29d0*/  LDS R3, [UR7] ;  /* 0x00000007ff037984 */ /* 0x001e280008000800 */
[----:B------:R-:W1:Y:S04]  /*29e0*/  LDS R0, [UR4] ;  /* 0x00000004ff007984 */ /* 0x000e680008000800 */
[----:B------:R-:W2:Y:S04]  /*29f0*/  LDS R5, [UR7+0x4] ;  /* 0x00000407ff057984 */ /* 0x000ea80008000800 */
[----:B------:R-:W3:Y:S01]  /*2a00*/  LDS R2, [UR4+0x4] ;  /* 0x00000404ff027984 */ /* 0x000ee20008000800 */
[----:B------:R-:W-:-:S02]  /*2a10*/  ULEA UR4, UR5, UR11, 0x2 ;  /* 0x0000000b05047291 */ /* 0x000fc4000f8e10ff */
[----:B------:R-:W-:Y:S01]  /*2a20*/  UIADD3 UR5, UPT, UPT, UR5, 0x2, URZ ;  /* 0x0000000205057890 */ /* 0x000fe2000fffe0ff */
[----:B0----5:R-:W-:Y:S01]  /*2a30*/  FADD R3, R22, -R3 ;  /* 0x8000000316037221 */ /* 0x021fe20000000000 */
[----:B-1----:R-:W-:-:S03]  /*2a40*/  FADD R0, R23, -R0 ;  /* 0x8000000017007221 */ /* 0x002fc60000000000 */
[----:B------:R-:W-:Y:S01]  /*2a50*/  FMUL R3, R3, R3 ;  /* 0x0000000303037220 */ /* 0x000fe20000400000 */
[----:B--2---:R-:W-:-:S03]  /*2a60*/  FADD R5, R22, -R5 ;  /* 0x8000000516057221 */ /* 0x004fc60000000000 */
[----:B------:R-:W-:Y:S02]  /*2a70*/  FFMA R3, R0, R0, R3 ;  /* 0x0000000000037223 */ /* 0x000fe40000000003 */
[----:B------:R-:W0:Y:S01]  /*2a80*/  LDS R0, [UR4] ;  /* 0x00000004ff007984 */ /* 0x000e220008000800 */
[----:B---3--:R-:W-:Y:S01]  /*2a90*/  FADD R2, R23, -R2 ;  /* 0x8000000217027221 */ /* 0x008fe20000000000 */
[----:B------:R-:W-:Y:S01]  /*2aa0*/  FMUL R5, R5, R5 ;  /* 0x0000000505057220 */ /* 0x000fe20000400000 */
[----:B------:R-:W-:-:S03]  /*2ab0*/  FMUL R3, R3, -UR6 ;  /* 0x8000000603037c20 */ /* 0x000fc60008400000 */
[----:B------:R-:W-:Y:S01]  /*2ac0*/  FFMA R5, R2, R2, R5 ;  /* 0x0000000202057223 */ /* 0x000fe20000000005 */
[----:B------:R-:W-:-:S03]  /*2ad0*/  FFMA.SAT R2, R3, 0.0057249800302088260651, R7 ;  /* 0x3bbb989d03027823 */ /* 0x000fc60000002007 */
[----:B------:R-:W-:Y:S01]  /*2ae0*/  FMUL R6, R5, -UR6 ;  /* 0x8000000605067c20 */ /* 0x000fe20008400000 */
[-C--:B------:R-:W-:Y:S01]  /*2af0*/  FFMA.RM R2, R2, R8.reuse, 12582913 ;  /* 0x4b40000102027423 */ /* 0x080fe20000004008 */
[----:B------:R-:W1:Y:S02]  /*2b00*/  LDS R5, [UR4+0x4] ;  /* 0x00000404ff057984 */ /* 0x000e640008000800 */
[----:B------:R-:W-:Y:S01]  /*2b10*/  FFMA.SAT R7, R6, 0.0057249800302088260651, R7 ;  /* 0x3bbb989d06077823 */ /* 0x000fe20000002007 */
[C---:B------:R-:W-:Y:S01]  /*2b20*/  FADD R4, R2.reuse, -12583039 ;  /* 0xcb40007f02047421 */ /* 0x040fe20000000000 */
[----:B------:R-:W-:Y:S02]  /*2b30*/  SHF.L.U32 R2, R2, 0x17, RZ ;  /* 0x0000001702027819 */ /* 0x000fe400000006ff */
[----:B------:R-:W-:Y:S01]  /*2b40*/  FFMA.RM R7, R7, R8, 12582913 ;  /* 0x4b40000107077423 */ /* 0x000fe20000004008 */
[----:B------:R-:W-:-:S03]  /*2b50*/  FFMA R4, R3, 1.4426950216293334961, -R4 ;  /* 0x3fb8aa3b03047823 */ /* 0x000fc60000000804 */
[----:B------:R-:W-:Y:S01]  /*2b60*/  FADD R9, R7, -12583039 ;  /* 0xcb40007f07097421 */ /* 0x000fe20000000000 */
[----:B------:R-:W-:Y:S01]  /*2b70*/  FFMA R4, R3, 1.925963033500011079e-08, R4 ;  /* 0x32a5706003047823 */ /* 0x000fe20000000004 */
[----:B------:R-:W-:Y:S02]  /*2b80*/  SHF.L.U32 R7, R7, 0x17, RZ ;  /* 0x0000001707077819 */ /* 0x000fe400000006ff */
[C---:B------:R-:W-:Y:S01]  /*2b90*/  FFMA R9, R6.reuse, 1.4426950216293334961, -R9 ;  /* 0x3fb8aa3b06097823 */ /* 0x040fe20000000809 */
[----:B------:R-:W2:Y:S03]  /*2ba0*/  MUFU.EX2 R3, R4 ;  /* 0x0000000400037308 */ /* 0x000ea60000000800 */
[----:B------:R-:W-:-:S05]  /*2bb0*/  FFMA R9, R6, 1.925963033500011079e-08, R9 ;  /* 0x32a5706006097823 */ /* 0x000fca0000000009 */
[----:B------:R-:W3:Y:S01]  /*2bc0*/  MUFU.EX2 R6, R9 ;  /* 0x0000000900067308 */ /* 0x000ee20000000800 */
[----:B--2---:R-:W-:-:S04]  /*2bd0*/  FMUL R2, R2, R3 ;  /* 0x0000000302027220 */ /* 0x004fc80000400000 */
[----:B0-----:R-:W-:Y:S01]  /*2be0*/  FFMA R0, R0, R2, R17 ;  /* 0x0000000200007223 */ /* 0x001fe20000000011 */
[----:B---3--:R-:W-:-:S04]  /*2bf0*/  FMUL R6, R7, R6 ;  /* 0x0000000607067220 */ /* 0x008fc80000400000 */
[----:B-1----:R-:W-:-:S07]  /*2c00*/  FFMA R17, R5, R6, R0 ;  /* 0x0000000605117223 */ /* 0x002fce0000000000 */
.L_x_7:
[----:B------:R-:W-:Y:S05]  /*2c10*/  BRA.U UP1, `(.L_x_4) ;  /* 0x0000000101587547 */ /* 0x000fea000b800000 */
[----:B------:R-:W-:Y:S01]  /*2c20*/  ULEA UR10, UR5, UR10, 0x2 ;  /* 0x0000000a050a7291 */ /* 0x000fe2000f8e10ff */
[----:B------:R-:W-:Y:S01]  /*2c30*/  HFMA2 R2, -RZ, RZ, 1.75, 0 ;  /* 0x3f000000ff027431 */ /* 0x000fe200000001ff */
[----:B------:R-:W-:Y:S01]  /*2c40*/  ULEA UR9, UR5, UR9, 0x2 ;  /* 0x0000000905097291 */ /* 0x000fe2000f8e10ff */
[----:B------:R-:W-:Y:S01]  /*2c50*/  MOV R5, 0x437c0000 ;  /* 0x437c000000057802 */ /* 0x000fe20000000f00 */
[----:B------:R-:W-:-:S05]  /*2c60*/  ULEA UR5, UR5, UR11, 0x2 ;  /* 0x0000000b05057291 */ /* 0x000fca000f8e10ff */
[----:B0-----:R-:W0:Y:S04]  /*2c70*/  LDS R3, [UR10] ;  /* 0x0000000aff037984 */ /* 0x001e280008000800 */
[----:B------:R-:W1:Y:S01]  /*2c80*/  LDS R0, [UR9] ;  /* 0x00000009ff007984 */ /* 0x000e620008000800 */
[----:B0----5:R-:W-:Y:S01]  /*2c90*/  FADD R3, R22, -R3 ;  /* 0x8000000316037221 */ /* 0x021fe20000000000 */
[----:B-1----:R-:W-:-:S03]  /*2ca0*/  FADD R0, R23, -R0 ;  /* 0x8000000017007221 */ /* 0x002fc60000000000 */
[----:B------:R-:W-:-:S04]  /*2cb0*/  FMUL R3, R3, R3 ;  /* 0x0000000303037220 */ /* 0x000fc80000400000 */
[----:B------:R-:W-:Y:S02]  /*2cc0*/  FFMA R3, R0, R0, R3 ;  /* 0x0000000000037223 */ /* 0x000fe40000000003 */
[----:B------:R-:W0:Y:S02]  /*2cd0*/  LDS R0, [UR5] ;  /* 0x00000005ff007984 */ /* 0x000e240008000800 */
[----:B------:R-:W-:-:S04]  /*2ce0*/  FMUL R3, R3, -UR6 ;  /* 0x8000000603037c20 */ /* 0x000fc80008400000 */
[----:B------:R-:W-:-:S04]  /*2cf0*/  FFMA.SAT R2, R3, 0.0057249800302088260651, R2 ;  /* 0x3bbb989d03027823 */ /* 0x000fc80000002002 */
[----:B------:R-:W-:-:S04]  /*2d00*/  FFMA.RM R2, R2, R5, 12582913 ;  /* 0x4b40000102027423 */ /* 0x000fc80000004005 */
[C---:B------:R-:W-:Y:S01]  /*2d10*/  FADD R4, R2.reuse, -12583039 ;  /* 0xcb40007f02047421 */ /* 0x040fe20000000000 */
[----:B------:R-:W-:-:S03]  /*2d20*/  SHF.L.U32 R2, R2, 0x17, RZ ;  /* 0x0000001702027819 */ /* 0x000fc600000006ff */
[----:B------:R-:W-:-:S04]  /*2d30*/  FFMA R4, R3, 1.4426950216293334961, -R4 ;  /* 0x3fb8aa3b03047823 */ /* 0x000fc80000000804 */
[----:B------:R-:W-:-:S04]  /*2d40*/  FFMA R4, R3, 1.925963033500011079e-08, R4 ;  /* 0x32a5706003047823 */ /* 0x000fc80000000004 */
[----:B------:R-:W1:Y:S02]  /*2d50*/  MUFU.EX2 R3, R4 ;  /* 0x0000000400037308 */ /* 0x000e640000000800 */
[----:B-1----:R-:W-:-:S04]  /*2d60*/  FMUL R2, R2, R3 ;  /* 0x0000000302027220 */ /* 0x002fc80000400000 */
[----:B0-----:R-:W-:-:S07]  /*2d70*/  FFMA R17, R0, R2, R17 ;  /* 0x0000000200117223 */ /* 0x001fce0000000011 */
.L_x_4:
[----:B0-----:R-:W0:Y:S01]  /*2d80*/  MUFU.RCP64H R3, 3.1415920257568359375 ;  /* 0x400921fb00037908 */ /* 0x001e220000001800 */
[----:B------:R-:W-:Y:S01]  /*2d90*/  MOV R6, 0x54442d18 ;  /* 0x54442d1800067802 */ /* 0x000fe20000000f00 */
[----:B------:R-:W-:Y:S01]  /*2da0*/  BSSY.RECONVERGENT B0, `(.L_x_8) ;  /* 0x0000014000007945 */ /* 0x000fe20003800200 */
[----:B------:R-:W-:Y:S02]  /*2db0*/  MOV R7, 0x400921fb ;  /* 0x400921fb00077802 */ /* 0x000fe40000000f00 */
[----:B------:R-:W-:-:S03]  /*2dc0*/  MOV R2, 0x1 ;  /* 0x0000000100027802 */ /* 0x000fc60000000f00 */
[----:B------:R-:W1:Y:S03]  /*2dd0*/  F2F.F64.F32 R10, R17 ;  /* 0x00000011000a7310 */ /* 0x000e660000201800 */
[----:B0-----:R-:W-:Y:S01]  /*2de0*/  DFMA R4, R2, -R6, 1 ;  /* 0x3ff000000204742b */ /* 0x001fe20000000806 */
[----:B-1----:R-:W-:-:S07]  /*2df0*/  FSETP.GEU.AND P1, PT, |R11|, 6.5827683646048100446e-37, PT ;  /* 0x036000000b00780b */ /* 0x002fce0003f2e200 */
[----:B------:R-:W-:-:S08]  /*2e00*/  DFMA R4, R4, R4, R4 ;  /* 0x000000040404722b */ /* 0x000fd00000000004 */
[----:B------:R-:W-:-:S08]  /*2e10*/  DFMA R4, R2, R4, R2 ;  /* 0x000000040204722b */ /* 0x000fd00000000002 */
[----:B------:R-:W-:-:S08]  /*2e20*/  DFMA R2, R4, -R6, 1 ;  /* 0x3ff000000402742b */ /* 0x000fd00000000806 */
[----:B------:R-:W-:-:S08]  /*2e30*/  DFMA R2, R4, R2, R4 ;  /* 0x000000020402722b */ /* 0x000fd00000000004 */
[----:B------:R-:W-:-:S08]  /*2e40*/  DMUL R4, R10, R2 ;  /* 0x000000020a047228 */ /* 0x000fd00000000000 */
[----:B------:R-:W-:-:S08]  /*2e50*/  DFMA R6, R4, -R6, R10 ;  /* 0x800000060406722b */ /* 0x000fd0000000000a */
[----:B------:R-:W-:-:S10]  /*2e60*/  DFMA R2, R2, R6, R4 ;  /* 0x000000060202722b */ /* 0x000fd40000000004 */
[----:B------:R-:W-:-:S05]  /*2e70*/  FFMA R0, RZ, 2.1426990032196044922, R3 ;  /* 0x400921fbff007823 */ /* 0x000fca0000000003 */
[----:B------:R-:W-:-:S13]  /*2e80*/  FSETP.GT.AND P0, PT, |R0|, 1.469367938527859385e-39, PT ;  /* 0x001000000000780b */ /* 0x000fda0003f04200 */
[----:B------:R-:W-:Y:S05]  /*2e90*/  @P0 BRA P1, `(.L_x_9) ;  /* 0x0000000000100947 */ /* 0x000fea0000800000 */
[----:B------:R-:W-:-:S07]  /*2ea0*/  MOV R0, 0x2ec0 ;  /* 0x00002ec000007802 */ /* 0x000fce0000000f00 */
[----:B-----5:R-:W-:Y:S05]  /*2eb0*/  CALL.REL.NOINC `($__internal_0_$__cuda_sm20_div_rn_f64_full) ;  /* 0x0000000000287944 */ /* 0x020fea0003c00000 */
[----:B------:R-:W-:Y:S02]  /*2ec0*/  MOV R2, R10 ;  /* 0x0000000a00027202 */ /* 0x000fe40000000f00 */
[----:B------:R-:W-:-:S07]  /*2ed0*/  MOV R3, R11 ;  /* 0x0000000b00037202 */ /* 0x000fce0000000f00 */
.L_x_9:
[----:B------:R-:W-:Y:S05]  /*2ee0*/  BSYNC.RECONVERGENT B0 ;  /* 0x0000000000007941 */ /* 0x000fea0003800200 */
.L_x_8:
[----:B------:R-:W0:Y:S01]  /*2ef0*/  F2F.F64.F32 R4, UR6 ;  /* 0x0000000600047d10 */ /* 0x000e220008201800 */
[----:B------:R-:W1:Y:S01]  /*2f00*/  LDC.64 R6, c[0x0][0x398] ;  /* 0x0000e600ff067b82 */ /* 0x000e620000000a00 */
[----:B0-----:R-:W-:-:S10]  /*2f10*/  DMUL R4, R4, R2 ;  /* 0x0000000204047228 */ /* 0x001fd40000000000 */
[----:B------:R-:W0:Y:S01]  /*2f20*/  F2F.F32.F64 R5, R4 ;  /* 0x0000000400057310 */ /* 0x000e220000301000 */
[----:B-1----:R-:W-:-:S05]  /*2f30*/  IMAD.WIDE R24, R24, 0x4, R6 ;  /* 0x0000000418187825 */ /* 0x002fca00078e0206 */
[----:B0-----:R-:W-:Y:S01]  /*2f40*/  STG.E desc[UR16][R24.64], R5 ;  /* 0x0000000518007986 */ /* 0x001fe2000c101910 */
[----:B------:R-:W-:Y:S05]  /*2f50*/  EXIT ;  /* 0x000000000000794d */ /* 0x000fea0003800000 */
        .weak           $__internal_0_$__cuda_sm20_div_rn_f64_full
        .type           $__internal_0_$__cuda_sm20_div_rn_f64_full,@function
        .size           $__internal_0_$__cuda_sm20_div_rn_f64_full,($__internal_1_$__cuda_sm3x_div_rn_noftz_f32_slowpath - $__internal_0_$__cuda_sm20_div_rn_f64_full)
$__internal_0_$__cuda_sm20_div_rn_f64_full:
[----:B------:R-:W-:Y:S01]  /*2f60*/  HFMA2 R3, -RZ, RZ, 1.9931640625, 0.01168060302734375 ;  /* 0x3ff921fbff037431 */ /* 0x000fe200000001ff */
[----:B------:R-:W-:Y:S01]  /*2f70*/  MOV R2, 0x54442d18 ;  /* 0x54442d1800027802 */ /* 0x000fe20000000f00 */
[----:B------:R-:W-:Y:S01]  /*2f80*/  BSSY.RECONVERGENT B1, `(.L_x_10) ;  /* 0x000004b000017945 */ /* 0x000fe20003800200 */
[----:B------:R-:W-:Y:S02]  /*2f90*/  MOV R6, 0x1 ;  /* 0x0000000100067802 */ /* 0x000fe40000000f00 */
[----:B------:R-:W-:Y:S01]  /*2fa0*/  MOV R5, R11 ;  /* 0x0000000b00057202 */ /* 0x000fe20000000f00 */
[----:B------:R-:W0:Y:S01]  /*2fb0*/  MUFU.RCP64H R7, R3 ;  /* 0x0000000300077308 */ /* 0x000e220000001800 */
[----:B------:R-:W-:Y:S02]  /*2fc0*/  MOV R4, R10 ;  /* 0x0000000a00047202 */ /* 0x000fe40000000f00 */
[C---:B------:R-:W-:Y:S02]  /*2fd0*/  FSETP.GEU.AND P1, PT, |R5|.reuse, 1.469367938527859385e-39, PT ;  /* 0x001000000500780b */ /* 0x040fe40003f2e200 */
[----:B------:R-:W-:-:S02]  /*2fe0*/  LOP3.LUT R10, R5, 0x7ff00000, RZ, 0xc0, !PT ;  /* 0x7ff00000050a7812 */ /* 0x000fc400078ec0ff */
[----:B------:R-:W-:Y:S02]  /*2ff0*/  MOV R11, 0x1ca00000 ;  /* 0x1ca00000000b7802 */ /* 0x000fe40000000f00 */
[----:B------:R-:W-:Y:S02]  /*3000*/  ISETP.GE.U32.AND P0, PT, R10, 0x40000000, PT ;  /* 0x400000000a00780c */ /* 0x000fe40003f06070 */
[----:B------:R-:W-:Y:S02]  /*3010*/  MOV R16, R10 ;  /* 0x0000000a00107202 */ /* 0x000fe40000000f00 */
[----:B------:R-:W-:Y:S02]  /*3020*/  SEL R11, R11, 0x63400000, !P0 ;  /* 0x634000000b0b7807 */ /* 0x000fe40004000000 */
[----:B------:R-:W-:Y:S01]  /*3030*/  MOV R17, 0x40000000 ;  /* 0x4000000000117802 */ /* 0x000fe20000000f00 */
[----:B0-----:R-:W-:-:S03]  /*3040*/  DFMA R8, R6, -R2, 1 ;  /* 0x3ff000000608742b */ /* 0x001fc60000000802 */
[----:B------:R-:W-:-:S05]  /*3050*/  IADD3 R19, PT, PT, R17, -0x1, RZ ;  /* 0xffffffff11137810 */ /* 0x000fca0007ffe0ff */
[----:B------:R-:W-:-:S08]  /*3060*/  DFMA R8, R8, R8, R8 ;  /* 0x000000080808722b */ /* 0x000fd00000000008 */
[----:B------:R-:W-:Y:S01]  /*3070*/  DFMA R12, R6, R8, R6 ;  /* 0x00000008060c722b */ /* 0x000fe20000000006 */
[C-C-:B------:R-:W-:Y:S02]  /*3080*/  @!P1 LOP3.LUT R8, R11.reuse, 0x80000000, R5.reuse, 0xf8, !PT ;  /* 0x800000000b089812 */ /* 0x140fe400078ef805 */
[----:B------:R-:W-:Y:S02]  /*3090*/  LOP3.LUT R7, R11, 0x800fffff, R5, 0xf8, !PT ;  /* 0x800fffff0b077812 */ /* 0x000fe400078ef805 */
[----:B------:R-:W-:Y:S02]  /*30a0*/  @!P1 LOP3.LUT R9, R8, 0x100000, RZ, 0xfc, !PT ;  /* 0x0010000008099812 */ /* 0x000fe400078efcff */
[----:B------:R-:W-:Y:S01]  /*30b0*/  MOV R6, R4 ;  /* 0x0000000400067202 */ /* 0x000fe20000000f00 */
[----:B------:R-:W-:Y:S01]  /*30c0*/  DFMA R14, R12, -R2, 1 ;  /* 0x3ff000000c0e742b */ /* 0x000fe20000000802 */
[----:B------:R-:W-:-:S06]  /*30d0*/  @!P1 MOV R8, RZ ;  /* 0x000000ff00089202 */ /* 0x000fcc0000000f00 */
[----:B------:R-:W-:Y:S02]  /*30e0*/  @!P1 DFMA R6, R6, 2, -R8 ;  /* 0x400000000606982b */ /* 0x000fe40000000808 */
[----:B------:R-:W-:-:S08]  /*30f0*/  DFMA R14, R12, R14, R12 ;  /* 0x0000000e0c0e722b */ /* 0x000fd0000000000c */
[----:B------:R-:W-:Y:S01]  /*3100*/  @!P1 LOP3.LUT R16, R7, 0x7ff00000, RZ, 0xc0, !PT ;  /* 0x7ff0000007109812 */ /* 0x000fe200078ec0ff */
[----:B------:R-:W-:-:S03]  /*3110*/  DMUL R8, R14, R6 ;  /* 0x000000060e087228 */ /* 0x000fc60000000000 */
[----:B------:R-:W-:-:S04]  /*3120*/  IADD3 R18, PT, PT, R16, -0x1, RZ ;  /* 0xffffffff10127810 */ /* 0x000fc80007ffe0ff */
[----:B------:R-:W-:Y:S01]  /*3130*/  ISETP.GT.U32.AND P0, PT, R18, 0x7feffffe, PT ;  /* 0x7feffffe1200780c */ /* 0x000fe20003f04070 */
[----:B------:R-:W-:-:S03]  /*3140*/  DFMA R12, R8, -R2, R6 ;  /* 0x80000002080c722b */ /* 0x000fc60000000006 */
[----:B------:R-:W-:-:S05]  /*3150*/  ISETP.GT.U32.OR P0, PT, R19, 0x7feffffe, P0 ;  /* 0x7feffffe1300780c */ /* 0x000fca0000704470 */
[----:B------:R-:W-:-:S08]  /*3160*/  DFMA R8, R14, R12, R8 ;  /* 0x0000000c0e08722b */ /* 0x000fd00000000008 */
[----:B------:R-:W-:Y:S05]  /*3170*/  @P0 BRA `(.L_x_11) ;  /* 0x0000000000680947 */ /* 0x000fea0003800000 */
[----:B------:R-:W-:Y:S02]  /*3180*/  MOV R5, 0x40000000 ;  /* 0x4000000000057802 */ /* 0x000fe40000000f00 */
[----:B------:R-:W-:Y:S02]  /*3190*/  MOV R4, RZ ;  /* 0x000000ff00047202 */ /* 0x000fe40000000f00 */
[----:B------:R-:W-:-:S04]  /*31a0*/  VIADDMNMX R10, R10, -R5, 0xb9600000, !PT ;  /* 0xb96000000a0a7446 */ /* 0x000fc80007800905 */
[----:B------:R-:W-:-:S04]  /*31b0*/  VIMNMX R10, PT, PT, R10, 0x46a00000, PT ;  /* 0x46a000000a0a7848 */ /* 0x000fc80003fe0100 */
[----:B------:R-:W-:-:S04]  /*31c0*/  IADD3 R12, PT, PT, -R11, R10, RZ ;  /* 0x0000000a0b0c7210 */ /* 0x000fc80007ffe1ff */
[----:B------:R-:W-:-:S06]  /*31d0*/  IADD3 R5, PT, PT, R12, 0x7fe00000, RZ ;  /* 0x7fe000000c057810 */ /* 0x000fcc0007ffe0ff */
[----:B------:R-:W-:-:S10]  /*31e0*/  DMUL R10, R8, R4 ;  /* 0x00000004080a7228 */ /* 0x000fd40000000000 */
[----:B------:R-:W-:-:S13]  /*31f0*/  FSETP.GTU.AND P0, PT, |R11|, 1.469367938527859385e-39, PT ;  /* 0x001000000b00780b */ /* 0x000fda0003f0c200 */
[----:B------:R-:W-:Y:S05]  /*3200*/  @P0 BRA `(.L_x_12) ;  /* 0x0000000000880947 */ /* 0x000fea0003800000 */
[----:B------:R-:W-:Y:S01]  /*3210*/  DFMA R2, R8, -R2, R6 ;  /* 0x800000020802722b */ /* 0x000fe20000000006 */
[----:B------:R-:W-:-:S09]  /*3220*/  MOV R4, RZ ;  /* 0x000000ff00047202 */ /* 0x000fd20000000f00 */
[C---:B------:R-:W-:Y:S02]  /*3230*/  FSETP.NEU.AND P0, PT, R3.reuse, RZ, PT ;  /* 0x000000ff0300720b */ /* 0x040fe40003f0d000 */
[----:B------:R-:W-:-:S04]  /*3240*/  LOP3.LUT R2, R3, 0x400921fb, RZ, 0x3c, !PT ;  /* 0x400921fb03027812 */ /* 0x000fc800078e3cff */
[----:B------:R-:W-:-:S04]  /*3250*/  LOP3.LUT R7, R2, 0x80000000, RZ, 0xc0, !PT ;  /* 0x8000000002077812 */ /* 0x000fc800078ec0ff */
[----:B------:R-:W-:-:S03]  /*3260*/  LOP3.LUT R5, R7, R5, RZ, 0xfc, !PT ;  /* 0x0000000507057212 */ /* 0x000fc600078efcff */
[----:B------:R-:W-:Y:S05]  /*3270*/  @!P0 BRA `(.L_x_12) ;  /* 0x00000000006c8947 */ /* 0x000fea0003800000 */
[----:B------:R-:W-:Y:S01]  /*3280*/  IADD3 R3, PT, PT, -R12, RZ, RZ ;  /* 0x000000ff0c037210 */ /* 0x000fe20007ffe1ff */
[----:B------:R-:W-:Y:S01]  /*3290*/  DMUL.RP R4, R8, R4 ;  /* 0x0000000408047228 */ /* 0x000fe20000008000 */
[----:B------:R-:W-:-:S06]  /*32a0*/  MOV R2, RZ ;  /* 0x000000ff00027202 */ /* 0x000fcc0000000f00 */
[----:B------:R-:W-:-:S03]  /*32b0*/  DFMA R2, R10, -R2, R8 ;  /* 0x800000020a02722b */ /* 0x000fc60000000008 */
[----:B------:R-:W-:-:S03]  /*32c0*/  LOP3.LUT R7, R5, R7, RZ, 0x3c, !PT ;  /* 0x0000000705077212 */ /* 0x000fc600078e3cff */
[----:B------:R-:W-:-:S04]  /*32d0*/  IADD3 R2, PT, PT, -R12, -0x43300000, RZ ;  /* 0xbcd000000c027810 */ /* 0x000fc80007ffe1ff */
[----:B------:R-:W-:-:S04]  /*32e0*/  FSETP.NEU.AND P0, PT, |R3|, R2, PT ;  /* 0x000000020300720b */ /* 0x000fc80003f0d200 */
[----:B------:R-:W-:Y:S02]  /*32f0*/  FSEL R10, R4, R10, !P0 ;  /* 0x0000000a040a7208 */ /* 0x000fe40004000000 */
[----:B------:R-:W-:Y:S01]  /*3300*/  FSEL R11, R7, R11, !P0 ;  /* 0x0000000b070b7208 */ /* 0x000fe20004000000 */
[----:B------:R-:W-:Y:S06]  /*3310*/  BRA `(.L_x_12) ;  /* 0x0000000000447947 */ /* 0x000fec0003800000 */
.L_x_11:
[----:B------:R-:W-:-:S14]  /*3320*/  DSETP.NAN.AND P0, PT, R4, R4, PT ;  /* 0x000000040400722a */ /* 0x000fdc0003f08000 */
[----:B------:R-:W-:Y:S05]  /*3330*/  @P0 BRA `(.L_x_13) ;  /* 0x0000000000340947 */ /* 0x000fea0003800000 */
[----:B------:R-:W-:Y:S02]  /*3340*/  ISETP.NE.AND P0, PT, R16, R17, PT ;  /* 0x000000111000720c */ /* 0x000fe40003f05270 */
[----:B------:R-:W-:Y:S02]  /*3350*/  MOV R10, 0x0 ;  /* 0x00000000000a7802 */ /* 0x000fe40000000f00 */
[----:B------:R-:W-:-:S09]  /*3360*/  MOV R11, 0xfff80000 ;  /* 0xfff80000000b7802 */ /* 0x000fd20000000f00 */
[----:B------:R-:W-:Y:S05]  /*3370*/  @!P0 BRA `(.L_x_12) ;  /* 0x00000000002c8947 */ /* 0x000fea0003800000 */
[----:B------:R-:W-:Y:S02]  /*3380*/  ISETP.NE.AND P0, PT, R16, 0x7ff00000, PT ;  /* 0x7ff000001000780c */ /* 0x000fe40003f05270 */
[----:B------:R-:W-:Y:S02]  /*3390*/  LOP3.LUT R4, R5, 0x400921fb, RZ, 0x3c, !PT ;  /* 0x400921fb05047812 */ /* 0x000fe400078e3cff */
[----:B------:R-:W-:Y:S02]  /*33a0*/  ISETP.EQ.OR P0, PT, R17, RZ, !P0 ;  /* 0x000000ff1100720c */ /* 0x000fe40004702670 */
[----:B------:R-:W-:-:S11]  /*33b0*/  LOP3.LUT R11, R4, 0x80000000, RZ, 0xc0, !PT ;  /* 0x80000000040b7812 */ /* 0x000fd600078ec0ff */
[----:B------:R-:W-:Y:S02]  /*33c0*/  @P0 LOP3.LUT R2, R11, 0x7ff00000, RZ, 0xfc, !PT ;  /* 0x7ff000000b020812 */ /* 0x000fe400078efcff */
[----:B------:R-:W-:Y:S02]  /*33d0*/  @!P0 MOV R10, RZ ;  /* 0x000000ff000a8202 */ /* 0x000fe40000000f00 */
[----:B------:R-:W-:Y:S02]  /*33e0*/  @P0 MOV R10, RZ ;  /* 0x000000ff000a0202 */ /* 0x000fe40000000f00 */
[----:B------:R-:W-:Y:S01]  /*33f0*/  @P0 MOV R11, R2 ;  /* 0x00000002000b0202 */ /* 0x000fe20000000f00 */
[----:B------:R-:W-:Y:S06]  /*3400*/  BRA `(.L_x_12) ;  /* 0x0000000000087947 */ /* 0x000fec0003800000 */
.L_x_13:
[----:B------:R-:W-:Y:S02]  /*3410*/  LOP3.LUT R11, R5, 0x80000, RZ, 0xfc, !PT ;  /* 0x00080000050b7812 */ /* 0x000fe400078efcff */
[----:B------:R-:W-:-:S07]  /*3420*/  MOV R10, R4 ;  /* 0x00000004000a7202 */ /* 0x000fce0000000f00 */
.L_x_12:
[----:B------:R-:W-:Y:S05]  /*3430*/  BSYNC.RECONVERGENT B1 ;  /* 0x0000000000017941 */ /* 0x000fea0003800200 */
.L_x_10:
[----:B------:R-:W-:Y:S01]  /*3440*/  HFMA2 R3, -RZ, RZ, 0, 0 ;  /* 0x00000000ff037431 */ /* 0x000fe200000001ff */
[----:B------:R-:W-:-:S04]  /*3450*/  MOV R2, R0 ;  /* 0x0000000000027202 */ /* 0x000fc80000000f00 */
[----:B------:R-:W-:Y:S05]  /*3460*/  RET.REL.NODEC R2 `(_Z6kernelPiPfS0_S0_fS0_S0_S0_) ;  /* 0xffffffc802e47950 */ /* 0x000fea0003c3ffff */
        .weak           $__internal_1_$__cuda_sm3x_div_rn_noftz_f32_slowpath
        .type           $__internal_1_$__cuda_sm3x_div_rn_noftz_f32_slowpath,@function
        .size           $__internal_1_$__cuda_sm3x_div_rn_noftz_f32_slowpath,(.L_x_25 - $__internal_1_$__cuda_sm3x_div_rn_noftz_f32_slowpath)
$__internal_1_$__cuda_sm3x_div_rn_noftz_f32_slowpath:
[----:B------:R-:W-:-:S04]  /*3470*/  SHF.R.U32.HI R2, RZ, 0x17, R8 ;  /* 0x00000017ff027819 */ /* 0x000fc80000011608 */
[----:B------:R-:W-:-:S04]  /*3480*/  LOP3.LUT R6, R2, 0xff, RZ, 0xc0, !PT ;  /* 0x000000ff02067812 */ /* 0x000fc800078ec0ff */
[----:B------:R-:W-:-:S04]  /*3490*/  IADD3 R9, PT, PT, R6, -0x1, RZ ;  /* 0xffffffff06097810 */ /* 0x000fc80007ffe0ff */
[----:B------:R-:W-:-:S13]  /*34a0*/  ISETP.GT.U32.AND P0, PT, R9, 0xfd, PT ;  /* 0x000000fd0900780c */ /* 0x000fda0003f04070 */
[----:B------:R-:W-:Y:S01]  /*34b0*/  @!P0 MOV R7, RZ ;  /* 0x000000ff00078202 */ /* 0x000fe20000000f00 */
[----:B------:R-:W-:Y:S06]  /*34c0*/  @!P0 BRA `(.L_x_14) ;  /* 0x0000000000408947 */ /* 0x000fec0003800000 */
[----:B------:R-:W-:Y:S02]  /*34d0*/  FSETP.GTU.FTZ.AND P0, PT, |R8|, +INF , PT ;  /* 0x7f8000000800780b */ /* 0x000fe40003f1c200 */
[----:B------:R-:W-:-:S11]  /*34e0*/  MOV R2, R8 ;  /* 0x0000000800027202 */ /* 0x000fd60000000f00 */
[----:B------:R-:W-:Y:S05]  /*34f0*/  @P0 BRA `(.L_x_15) ;  /* 0x0000000400380947 */ /* 0x000fea0003800000 */
[----:B------:R-:W-:-:S05]  /*3500*/  HFMA2 R5, -RZ, RZ, 1.75, 0 ;  /* 0x3f000000ff057431 */ /* 0x000fca00000001ff */
[----:B------:R-:W-:-:S13]  /*3510*/  LOP3.LUT P0, RZ, R8, 0x7fffffff, R5, 0xc8, !PT ;  /* 0x7fffffff08ff7812 */ /* 0x000fda000780c805 */
[----:B------:R-:W-:Y:S05]  /*3520*/  @!P0 BRA `(.L_x_16) ;  /* 0x0000000400208947 */ /* 0x000fea0003800000 */
[----:B------:R-:W-:Y:S02]  /*3530*/  FSETP.NEU.FTZ.AND P0, PT, |R2|, +INF , PT ;  /* 0x7f8000000200780b */ /* 0x000fe40003f1d200 */
[----:B------:R-:W-:-:S04]  /*3540*/  LOP3.LUT P1, RZ, R5, 0x7fffffff, RZ, 0xc0, !PT ;  /* 0x7fffffff05ff7812 */ /* 0x000fc8000782c0ff */
[----:B------:R-:W-:-:S13]  /*3550*/  PLOP3.LUT P0, PT, P0, P1, PT, 0x2f, 0xf2 ;  /* 0x0000000000f2781c */ /* 0x000fda0000702577 */
[----:B------:R-:W-:Y:S05]  /*3560*/  @P0 BRA `(.L_x_17) ;  /* 0x0000000400040947 */ /* 0x000fea0003800000 */
[----:B------:R-:W-:-:S13]  /*3570*/  LOP3.LUT P0, RZ, R8, 0x7fffffff, RZ, 0xc0, !PT ;  /* 0x7fffffff08ff7812 */ /* 0x000fda000780c0ff */
[----:B------:R-:W-:Y:S05]  /*3580*/  @!P0 BRA `(.L_x_18) ;  /* 0x0000000000ec8947 */ /* 0x000fea0003800000 */
[----:B------:R-:W-:Y:S02]  /*3590*/  ISETP.GE.AND P0, PT, R9, RZ, PT ;  /* 0x000000ff0900720c */ /* 0x000fe40003f06270 */
[----:B------:R-:W-:-:S11]  /*35a0*/  MOV R7, RZ ;  /* 0x000000ff00077202 */ /* 0x000fd60000000f00 */
[----:B------:R-:W-:Y:S01]  /*35b0*/  @!P0 FFMA R8, R2, 1.84467440737095516160e+19, RZ ;  /* 0x5f80000002088823 */ /* 0x000fe200000000ff */
[----:B------:R-:W-:-:S07]  /*35c0*/  @!P0 IADD3 R7, PT, PT, R7, 0x40, RZ ;  /* 0x0000004007078810 */ /* 0x000fce0007ffe0ff */
.L_x_14:
[----:B------:R-:W-:Y:S01]  /*35d0*/  LEA R5, R6, 0xc0800000, 0x17 ;  /* 0xc080000006057811 */ /* 0x000fe200078eb8ff */
[----:B------:R-:W-:Y:S01]  /*35e0*/  UMOV UR4, 0x3f000000 ;  /* 0x3f00000000047882 */ /* 0x000fe20000000000 */
[----:B------:R-:W-:Y:S01]  /*35f0*/  IADD3 R6, PT, PT, R7, 0x7e, -R6 ;  /* 0x0000007e07067810 */ /* 0x000fe20007ffe806 */
[----:B------:R-:W-:Y:S01]  /*3600*/  UIADD3 UR4, UPT, UPT, UR4, 0x800000, URZ ;  /* 0x0080000004047890 */ /* 0x000fe2000fffe0ff */
[----:B------:R-:W-:-:S04]  /*3610*/  IADD3 R8, PT, PT, -R5, R8, RZ ;  /* 0x0000000805087210 */ /* 0x000fc80007ffe1ff */
[----:B------:R-:W0:Y:S01]  /*3620*/  MUFU.RCP R2, R8 ;  /* 0x0000000800027308 */ /* 0x000e220000001000 */
[----:B------:R-:W-:-:S04]  /*3630*/  FADD.FTZ R5, -R8, -RZ ;  /* 0x800000ff08057221 */ /* 0x000fc80000010100 */
[----:B0-----:R-:W-:-:S04]  /*3640*/  FFMA R9, R2, R5, 1 ;  /* 0x3f80000002097423 */ /* 0x001fc80000000005 */
[----:B------:R-:W-:-:S04]  /*3650*/  FFMA R2, R2, R9, R2 ;  /* 0x0000000902027223 */ /* 0x000fc80000000002 */
[----:B------:R-:W-:-:S04]  /*3660*/  FFMA R9, R2, UR4, RZ ;  /* 0x0000000402097c23 */ /* 0x000fc800080000ff */
[----:B------:R-:W-:-:S04]  /*3670*/  FFMA R10, R5, R9, UR4 ;  /* 0x00000004050a7e23 */ /* 0x000fc80008000009 */
[----:B------:R-:W-:-:S04]  /*3680*/  FFMA R9, R2, R10, R9 ;  /* 0x0000000a02097223 */ /* 0x000fc80000000009 */
[----:B------:R-:W-:-:S04]  /*3690*/  FFMA R10, R5, R9, UR4 ;  /* 0x00000004050a7e23 */ /* 0x000fc80008000009 */
[----:B------:R-:W-:-:S05]  /*36a0*/  FFMA R5, R2, R10, R9 ;  /* 0x0000000a02057223 */ /* 0x000fca0000000009 */
[----:B------:R-:W-:-:S04]  /*36b0*/  SHF.R.U32.HI R8, RZ, 0x17, R5 ;  /* 0x00000017ff087819 */ /* 0x000fc80000011605 */
[----:B------:R-:W-:-:S04]  /*36c0*/  LOP3.LUT R8, R8, 0xff, RZ, 0xc0, !PT ;  /* 0x000000ff08087812 */ /* 0x000fc800078ec0ff */
[----:B------:R-:W-:-:S04]  /*36d0*/  IADD3 R11, PT, PT, R8, R6, RZ ;  /* 0x00000006080b7210 */ /* 0x000fc80007ffe0ff */
[----:B------:R-:W-:-:S04]  /*36e0*/  IADD3 R7, PT, PT, R11, -0x1, RZ ;  /* 0xffffffff0b077810 */ /* 0x000fc80007ffe0ff */
[----:B------:R-:W-:-:S13]  /*36f0*/  ISETP.GE.U32.AND P0, PT, R7, 0xfe, PT ;  /* 0x000000fe0700780c */ /* 0x000fda0003f06070 */
[----:B------:R-:W-:Y:S05]  /*3700*/  @!P0 BRA `(.L_x_19) ;  /* 0x0000000000808947 */ /* 0x000fea0003800000 */
[----:B------:R-:W-:-:S13]  /*3710*/  ISETP.GT.AND P0, PT, R11, 0xfe, PT ;  /* 0x000000fe0b00780c */ /* 0x000fda0003f04270 */
[----:B------:R-:W-:Y:S05]  /*3720*/  @P0 BRA `(.L_x_20) ;  /* 0x00000000006c0947 */ /* 0x000fea0003800000 */
[----:B------:R-:W-:-:S13]  /*3730*/  ISETP.GE.AND P0, PT, R11, 0x1, PT ;  /* 0x000000010b00780c */ /* 0x000fda0003f06270 */
[----:B------:R-:W-:Y:S05]  /*3740*/  @P0 BRA `(.L_x_21) ;  /* 0x0000000000740947 */ /* 0x000fea0003800000 */
[----:B------:R-:W-:Y:S02]  /*3750*/  ISETP.GE.AND P0, PT, R11, -0x18, PT ;  /* 0xffffffe80b00780c */ /* 0x000fe40003f06270 */
[----:B------:R-:W-:-:S11]  /*3760*/  LOP3.LUT R5, R5, 0x80000000, RZ, 0xc0, !PT ;  /* 0x8000000005057812 */ /* 0x000fd600078ec0ff */
[----:B------:R-:W-:Y:S05]  /*3770*/  @!P0 BRA `(.L_x_21) ;  /* 0x0000000000688947 */ /* 0x000fea0003800000 */
[CCC-:B------:R-:W-:Y:S01]  /*3780*/  FFMA.RZ R6, R2.reuse, R10.reuse, R9.reuse ;  /* 0x0000000a02067223 */ /* 0x1c0fe2000000c009 */
[-CC-:B------:R-:W-:Y:S01]  /*3790*/  FFMA.RM R7, R2, R10.reuse, R9.reuse ;  /* 0x0000000a02077223 */ /* 0x180fe20000004009 */
[C---:B------:R-:W-:Y:S02]  /*37a0*/  ISETP.NE.AND P2, PT, R11.reuse, RZ, PT ;  /* 0x000000ff0b00720c */ /* 0x040fe40003f45270 */
[C---:B------:R-:W-:Y:S02]  /*37b0*/  ISETP.NE.AND P1, PT, R11.reuse, RZ, PT ;  /* 0x000000ff0b00720c */ /* 0x040fe40003f25270 */
[----:B------:R-:W-:Y:S01]  /*37c0*/  LOP3.LUT R8, R6, 0x7fffff, RZ, 0xc0, !PT ;  /* 0x007fffff06087812 */ /* 0x000fe200078ec0ff */
[----:B------:R-:W-:Y:S01]  /*37d0*/  FFMA.RP R6, R2, R10, R9 ;  /* 0x0000000a02067223 */ /* 0x000fe20000008009 */
[----:B------:R-:W-:Y:S02]  /*37e0*/  IADD3 R9, PT, PT, R11, 0x20, RZ ;  /* 0x000000200b097810 */ /* 0x000fe40007ffe0ff */
[----:B------:R-:W-:-:S02]  /*37f0*/  LOP3.LUT R8, R8, 0x800000, RZ, 0xfc, !PT ;  /* 0x0080000008087812 */ /* 0x000fc400078efcff */
[----:B------:R-:W-:Y:S02]  /*3800*/  IADD3 R2, PT, PT, -R11, RZ, RZ ;  /* 0x000000ff0b027210 */ /* 0x000fe40007ffe1ff */
[----:B------:R-:W-:Y:S02]  /*3810*/  SHF.L.U32 R9, R8, R9, RZ ;  /* 0x0000000908097219 */ /* 0x000fe400000006ff */
[----:B------:R-:W-:Y:S02]  /*3820*/  FSETP.NEU.FTZ.AND P0, PT, R6, R7, PT ;  /* 0x000000070600720b */ /* 0x000fe40003f1d000 */
[----:B------:R-:W-:Y:S02]  /*3830*/  SEL R7, R2, RZ, P2 ;  /* 0x000000ff02077207 */ /* 0x000fe40001000000 */
[----:B------:R-:W-:Y:S02]  /*3840*/  ISETP.NE.AND P1, PT, R9, RZ, P1 ;  /* 0x000000ff0900720c */ /* 0x000fe40000f25270 */
[----:B------:R-:W-:-:S02]  /*3850*/  SHF.R.U32.HI R7, RZ, R7, R8 ;  /* 0x00000007ff077219 */ /* 0x000fc40000011608 */
[----:B------:R-:W-:Y:S02]  /*3860*/  PLOP3.LUT P0, PT, P0, P1, PT, 0xf8, 0x8f ;  /* 0x00000000008f781c */ /* 0x000fe40000703f70 */
[----:B------:R-:W-:Y:S02]  /*3870*/  SHF.R.U32.HI R9, RZ, 0x1, R7 ;  /* 0x00000001ff097819 */ /* 0x000fe40000011607 */
[----:B------:R-:W-:-:S04]  /*3880*/  SEL R2, RZ, 0x1, !P0 ;  /* 0x00000001ff027807 */ /* 0x000fc80004000000 */
[----:B------:R-:W-:-:S04]  /*3890*/  LOP3.LUT R2, R2, 0x1, R9, 0xf8, !PT ;  /* 0x0000000102027812 */ /* 0x000fc800078ef809 */
[----:B------:R-:W-:-:S04]  /*38a0*/  LOP3.LUT R2, R2, R7, RZ, 0xc0, !PT ;  /* 0x0000000702027212 */ /* 0x000fc800078ec0ff */
[----:B------:R-:W-:-:S04]  /*38b0*/  IADD3 R2, PT, PT, R9, R2, RZ ;  /* 0x0000000209027210 */ /* 0x000fc80007ffe0ff */
[----:B------:R-:W-:Y:S01]  /*38c0*/  LOP3.LUT R5, R2, R5, RZ, 0xfc, !PT ;  /* 0x0000000502057212 */ /* 0x000fe200078efcff */
[----:B------:R-:W-:Y:S06]  /*38d0*/  BRA `(.L_x_21) ;  /* 0x0000000000107947 */ /* 0x000fec0003800000 */
.L_x_20:
[----:B------:R-:W-:-:S04]  /*38e0*/  LOP3.LUT R5, R5, 0x80000000, RZ, 0xc0, !PT ;  /* 0x8000000005057812 */ /* 0x000fc800078ec0ff */
[----:B------:R-:W-:Y:S01]  /*38f0*/  LOP3.LUT R5, R5, 0x7f800000, RZ, 0xfc, !PT ;  /* 0x7f80000005057812 */ /* 0x000fe200078efcff */
[----:B------:R-:W-:Y:S06]  /*3900*/  BRA `(.L_x_21) ;  /* 0x0000000000047947 */ /* 0x000fec0003800000 */
.L_x_19:
[----:B------:R-:W-:-:S07]  /*3910*/  LEA R5, R6, R5, 0x17 ;  /* 0x0000000506057211 */ /* 0x000fce00078eb8ff */
.L_x_21:
[----:B------:R-:W-:Y:S01]  /*3920*/  R2UR UR4, R5 ;  /* 0x00000000050472ca */ /* 0x000fe200000e0000 */
[----:B------:R-:W-:-:S14]  /*3930*/  BRA `(.L_x_22) ;  /* 0x0000000000307947 */ /* 0x000fdc0003800000 */
.L_x_18:
[----:B------:R-:W-:-:S04]  /*3940*/  LOP3.LUT R5, R8, 0x80000000, R5, 0x48, !PT ;  /* 0x8000000008057812 */ /* 0x000fc800078e4805 */
[----:B------:R-:W-:-:S04]  /*3950*/  LOP3.LUT R5, R5, 0x7f800000, RZ, 0xfc, !PT ;  /* 0x7f80000005057812 */ /* 0x000fc800078efcff */
[----:B------:R-:W-:Y:S01]  /*3960*/  R2UR UR4, R5 ;  /* 0x00000000050472ca */ /* 0x000fe200000e0000 */
[----:B------:R-:W-:-:S14]  /*3970*/  BRA `(.L_x_22) ;  /* 0x0000000000207947 */ /* 0x000fdc0003800000 */
.L_x_17:
[----:B------:R-:W-:-:S04]  /*3980*/  LOP3.LUT R5, R8, 0x80000000, R5, 0x48, !PT ;  /* 0x8000000008057812 */ /* 0x000fc800078e4805 */
[----:B------:R-:W-:Y:S01]  /*3990*/  R2UR UR4, R5 ;  /* 0x00000000050472ca */ /* 0x000fe200000e0000 */
[----:B------:R-:W-:-:S14]  /*39a0*/  BRA `(.L_x_22) ;  /* 0x0000000000147947 */ /* 0x000fdc0003800000 */
.L_x_16:
[----:B------:R-:W0:Y:S02]  /*39b0*/  MUFU.RSQ R2, -QNAN ;  /* 0xffc0000000027908 */ /* 0x000e240000001400 */
[----:B0-----:R-:W-:Y:S01]  /*39c0*/  R2UR UR4, R2 ;  /* 0x00000000020472ca */ /* 0x001fe200000e0000 */
[----:B------:R-:W-:-:S14]  /*39d0*/  BRA `(.L_x_22) ;  /* 0x0000000000087947 */ /* 0x000fdc0003800000 */
.L_x_15:
[----:B------:R-:W-:-:S05]  /*39e0*/  FADD.FTZ R2, R2, 0.5 ;  /* 0x3f00000002027421 */ /* 0x000fca0000010000 */
[----:B------:R-:W-:-:S15]  /*39f0*/  R2UR UR4, R2 ;  /* 0x00000000020472ca */ /* 0x000fde00000e0000 */
.L_x_22:
[----:B------:R-:W-:-:S04]  /*3a00*/  HFMA2 R5, -RZ, RZ, 0, 0 ;  /* 0x00000000ff057431 */ /* 0x000fc800000001ff */
[----:B------:R-:W-:Y:S05]  /*3a10*/  RET.REL.NODEC R4 `(_Z6kernelPiPfS0_S0_fS0_S0_S0_) ;  /* 0xffffffc404787950 */ /* 0x000fea0003c3ffff */
.L_x_23:
[----:B------:R-:W-:-:S00]  /*3a20*/  BRA `(.L_x_23) ;  /* 0xfffffffc00fc7947 */ /* 0x000fc0000383ffff */
[----:B------:R-:W-:-:S00]  /*3a30*/  NOP ;  /* 0x0000000000007918 */ /* 0x000fc00000000000 */
        /* <DEDUP_REMOVED lines=12> */
.L_x_25:


//--------------------- .nv.shared._Z6kernelPiPfS0_S0_fS0_S0_S0_ --------------------------
	.section	.nv.shared._Z6kernelPiPfS0_S0_fS0_S0_S0_,"aw",@nobits
	.sectionflags	@""
	.align	4
.nv.shared._Z6kernelPiPfS0_S0_fS0_S0_S0_:
	.zero		2560


//--------------------- .nv.shared.reserved.0     --------------------------
	.section	.nv.shared.reserved.0,"aw",@nobits
	.weak		__nv_reservedSMEM_offset_0_alias
	.size		__nv_reservedSMEM_offset_0_alias, 0, 64
	.other		__nv_reservedSMEM_offset_0_alias,@"STO_CUDA_RESERVED_SHARED STV_DEFAULT"
__nv_reservedSMEM_offset_0_alias:
	.zero		0
	.zero		64


//--------------------- .nv.constant0._Z6kernelPiPfS0_S0_fS0_S0_S0_ --------------------------
	.section	.nv.constant0._Z6kernelPiPfS0_S0_fS0_S0_S0_,"a",@progbits
	.sectionflags	@""
	.align	4
.nv.constant0._Z6kernelPiPfS0_S0_fS0_S0_S0_:
	.zero		960


//--------------------- SYMBOLS --------------------------

	.type		.nv.reservedSmem.offset0,@object
	.size		.nv.reservedSmem.offset0,0x4
	.type		.nv.reservedSmem.cap,@object
	.size		.nv.reservedSmem.cap,0x4
